	.target	sm_90a

	.elftype	@"ET_EXEC"


//--------------------- .note.nv.tkinfo           --------------------------
	.section	.note.nv.tkinfo,"",@"SHT_NOTE"
	.sectionflags	@"SHF_NOTE_NV_TKINFO"
	.tkinfo
        /*0018*/ 	.word	0x00000002
        /*0030*/ 	.string	""
        /*0030*/ 	.string	"ptxas"
        /*0030*/ 	.string	"Cuda compilation tools, release 13.0, V13.0.88"
        /*0030*/ 	.string	"Build cuda_13.0.r13.0/compiler.36424714_0"
        /*0030*/ 	.string	"-arch sm_90a -m 64 "



//--------------------- .note.nv.cuinfo           --------------------------
	.section	.note.nv.cuinfo,"",@"SHT_NOTE"
	.sectionflags	@"SHF_NOTE_NV_CUINFO"
        /*0018*/ 	.short	0x0002
        /*001a*/ 	.short	0x005a
        /*001c*/ 	.short	0x0082
	.zero		2


//--------------------- .nv.info                  --------------------------
	.section	.nv.info,"",@"SHT_CUDA_INFO"
	.align	4


	//----- nvinfo : EIATTR_REGCOUNT
	.align		4
        /*0000*/ 	.byte	0x04, 0x2f
        /*0002*/ 	.short	(.L_15 - .L_14)
	.align		4
.L_14:
        /*0004*/ 	.word	index@(_ZN7cutlass13device_kernelINS_4gemm6kernel13GemmUniversalIN4cute5tupleIJiiiiEEENS1_10collective13CollectiveMmaINS1_34MainloopSm90TmaGmmaWarpSpecializedILi22ENS5_IJNS4_1CILi2EEESB_NSA_ILi1EEEEEENS1_32KernelTmaWarpSpecializedPingpongEEENS5_IJNSA_ILi64EEENSA_ILi256EEENSA_ILi32EEEEEEaNS5_IJlSC_lEEEaSK_NS4_8TiledMMAINS4_8MMA_AtomIJNS4_4SM904GMMA27MMA_64x256x32_S32S8S8_SS_TNEEEENS4_6LayoutINS5_IJSC_SC_SC_EEENS5_IJNSA_ILi0EEEST_ST_EEEEENS5_IJNS4_10UnderscoreESW_SW_EEEEENS4_23SM90_TMA_LOAD_MULTICASTENS4_14ComposedLayoutINS4_7SwizzleILi1ELi4ELi3EEENS4_18smem_ptr_flag_bitsILi8EEENSR_INS5_IJNSA_ILi8EEESI_EEENS5_IJSI_SC_EEEEEEEvNS4_8identityESZ_S19_vS1A_EENS_8epilogue10collective6detail29Sm90TmaWarpSpecializedAdapterINS1D_15DefaultEpilogueIaSK_SK_NS1C_6thread17LinearCombinationIaLi1EiiLNS1H_9ScaleType4KindE0ELNS_15FloatRoundStyleE2EaEENS1_15EpilogueDefaultEEEEEvvEEEEvNT_6ParamsE)
        /*0008*/ 	.word	0x000000a8


	//----- nvinfo : EIATTR_FRAME_SIZE
	.align		4
.L_15:
        /*000c*/ 	.byte	0x04, 0x11
        /*000e*/ 	.short	(.L_17 - .L_16)
	.align		4
.L_16:
        /*0010*/ 	.word	index@(_ZN7cutlass13device_kernelINS_4gemm6kernel13GemmUniversalIN4cute5tupleIJiiiiEEENS1_10collective13CollectiveMmaINS1_34MainloopSm90TmaGmmaWarpSpecializedILi22ENS5_IJNS4_1CILi2EEESB_NSA_ILi1EEEEEENS1_32KernelTmaWarpSpecializedPingpongEEENS5_IJNSA_ILi64EEENSA_ILi256EEENSA_ILi32EEEEEEaNS5_IJlSC_lEEEaSK_NS4_8TiledMMAINS4_8MMA_AtomIJNS4_4SM904GMMA27MMA_64x256x32_S32S8S8_SS_TNEEEENS4_6LayoutINS5_IJSC_SC_SC_EEENS5_IJNSA_ILi0EEEST_ST_EEEEENS5_IJNS4_10UnderscoreESW_SW_EEEEENS4_23SM90_TMA_LOAD_MULTICASTENS4_14ComposedLayoutINS4_7SwizzleILi1ELi4ELi3EEENS4_18smem_ptr_flag_bitsILi8EEENSR_INS5_IJNSA_ILi8EEESI_EEENS5_IJSI_SC_EEEEEEEvNS4_8identityESZ_S19_vS1A_EENS_8epilogue10collective6detail29Sm90TmaWarpSpecializedAdapterINS1D_15DefaultEpilogueIaSK_SK_NS1C_6thread17LinearCombinationIaLi1EiiLNS1H_9ScaleType4KindE0ELNS_15FloatRoundStyleE2EaEENS1_15EpilogueDefaultEEEEEvvEEEEvNT_6ParamsE)
        /*0014*/ 	.word	0x00000008


	//----- nvinfo : EIATTR_MIN_STACK_SIZE
	.align		4
.L_17:
        /*0018*/ 	.byte	0x04, 0x12
        /*001a*/ 	.short	(.L_19 - .L_18)
	.align		4
.L_18:
        /*001c*/ 	.word	index@(_ZN7cutlass13device_kernelINS_4gemm6kernel13GemmUniversalIN4cute5tupleIJiiiiEEENS1_10collective13CollectiveMmaINS1_34MainloopSm90TmaGmmaWarpSpecializedILi22ENS5_IJNS4_1CILi2EEESB_NSA_ILi1EEEEEENS1_32KernelTmaWarpSpecializedPingpongEEENS5_IJNSA_ILi64EEENSA_ILi256EEENSA_ILi32EEEEEEaNS5_IJlSC_lEEEaSK_NS4_8TiledMMAINS4_8MMA_AtomIJNS4_4SM904GMMA27MMA_64x256x32_S32S8S8_SS_TNEEEENS4_6LayoutINS5_IJSC_SC_SC_EEENS5_IJNSA_ILi0EEEST_ST_EEEEENS5_IJNS4_10UnderscoreESW_SW_EEEEENS4_23SM90_TMA_LOAD_MULTICASTENS4_14ComposedLayoutINS4_7SwizzleILi1ELi4ELi3EEENS4_18smem_ptr_flag_bitsILi8EEENSR_INS5_IJNSA_ILi8EEESI_EEENS5_IJSI_SC_EEEEEEEvNS4_8identityESZ_S19_vS1A_EENS_8epilogue10collective6detail29Sm90TmaWarpSpecializedAdapterINS1D_15DefaultEpilogueIaSK_SK_NS1C_6thread17LinearCombinationIaLi1EiiLNS1H_9ScaleType4KindE0ELNS_15FloatRoundStyleE2EaEENS1_15EpilogueDefaultEEEEEvvEEEEvNT_6ParamsE)
        /*0020*/ 	.word	0x00000008
.L_19:


//--------------------- .nv.compat                --------------------------
	.section	.nv.compat,"",@"SHT_CUDA_COMPAT_INFO"
	.align	4
        /*0000*/ 	.byte	0x02, 0x09, 0x01, 0x00, 0x02, 0x02, 0x04, 0x00, 0x02, 0x05, 0x05, 0x00, 0x03, 0x07, 0x01, 0x01
        /*0010*/ 	.byte	0x02, 0x03, 0x01, 0x00, 0x02, 0x06, 0x01, 0x00, 0x04, 0x0b, 0x08, 0x00, 0x00, 0x00, 0x00, 0x00
        /*0020*/ 	.byte	0x00, 0x00, 0x00, 0x00


//--------------------- .nv.info._ZN7cutlass13device_kernelINS_4gemm6kernel13GemmUniversalIN4cute5tupleIJiiiiEEENS1_10collective13CollectiveMmaINS1_34MainloopSm90TmaGmmaWarpSpecializedILi22ENS5_IJNS4_1CILi2EEESB_NSA_ILi1EEEEEENS1_32KernelTmaWarpSpecializedPingpongEEENS5_IJNSA_ILi64EEENSA_ILi256EEENSA_ILi32EEEEEEaNS5_IJlSC_lEEEaSK_NS4_8TiledMMAINS4_8MMA_AtomIJNS4_4SM904GMMA27MMA_64x256x32_S32S8S8_SS_TNEEEENS4_6LayoutINS5_IJSC_SC_SC_EEENS5_IJNSA_ILi0EEEST_ST_EEEEENS5_IJNS4_10UnderscoreESW_SW_EEEEENS4_23SM90_TMA_LOAD_MULTICASTENS4_14ComposedLayoutINS4_7SwizzleILi1ELi4ELi3EEENS4_18smem_ptr_flag_bitsILi8EEENSR_INS5_IJNSA_ILi8EEESI_EEENS5_IJSI_SC_EEEEEEEvNS4_8identityESZ_S19_vS1A_EENS_8epilogue10collective6detail29Sm90TmaWarpSpecializedAdapterINS1D_15DefaultEpilogueIaSK_SK_NS1C_6thread17LinearCombinationIaLi1EiiLNS1H_9ScaleType4KindE0ELNS_15FloatRoundStyleE2EaEENS1_15EpilogueDefaultEEEEEvvEEEEvNT_6ParamsE --------------------------
	.section	.nv.info._ZN7cutlass13device_kernelINS_4gemm6kernel13GemmUniversalIN4cute5tupleIJiiiiEEENS1_10collective13CollectiveMmaINS1_34MainloopSm90TmaGmmaWarpSpecializedILi22ENS5_IJNS4_1CILi2EEESB_NSA_ILi1EEEEEENS1_32KernelTmaWarpSpecializedPingpongEEENS5_IJNSA_ILi64EEENSA_ILi256EEENSA_ILi32EEEEEEaNS5_IJlSC_lEEEaSK_NS4_8TiledMMAINS4_8MMA_AtomIJNS4_4SM904GMMA27MMA_64x256x32_S32S8S8_SS_TNEEEENS4_6LayoutINS5_IJSC_SC_SC_EEENS5_IJNSA_ILi0EEEST_ST_EEEEENS5_IJNS4_10UnderscoreESW_SW_EEEEENS4_23SM90_TMA_LOAD_MULTICASTENS4_14ComposedLayoutINS4_7SwizzleILi1ELi4ELi3EEENS4_18smem_ptr_flag_bitsILi8EEENSR_INS5_IJNSA_ILi8EEESI_EEENS5_IJSI_SC_EEEEEEEvNS4_8identityESZ_S19_vS1A_EENS_8epilogue10collective6detail29Sm90TmaWarpSpecializedAdapterINS1D_15DefaultEpilogueIaSK_SK_NS1C_6thread17LinearCombinationIaLi1EiiLNS1H_9ScaleType4KindE0ELNS_15FloatRoundStyleE2EaEENS1_15EpilogueDefaultEEEEEvvEEEEvNT_6ParamsE,"",@"SHT_CUDA_INFO"
	.sectionflags	@""
	.align	4


	//----- nvinfo : EIATTR_CUDA_API_VERSION
	.align		4
        /*0000*/ 	.byte	0x04, 0x37
        /*0002*/ 	.short	(.L_21 - .L_20)
.L_20:
        /*0004*/ 	.word	0x00000082


	//----- nvinfo : EIATTR_KPARAM_INFO
	.align		4
.L_21:
        /*0008*/ 	.byte	0x04, 0x17
        /*000a*/ 	.short	(.L_23 - .L_22)
.L_22:
        /*000c*/ 	.word	0x00000000
        /*0010*/ 	.short	0x0000
        /*0012*/ 	.short	0x0070
        /*0014*/ 	.byte	0x00, 0xf0, 0x01, 0x10


	//----- nvinfo : EIATTR_SPARSE_MMA_MASK
	.align		4
.L_23:
        /*0018*/ 	.byte	0x03, 0x50
        /*001a*/ 	.short	0x0000


	//----- nvinfo : EIATTR_MAXREG_COUNT
	.align		4
        /*001c*/ 	.byte	0x03, 0x1b
        /*001e*/ 	.short	0x00a8


	//----- nvinfo : EIATTR_NUM_BARRIERS
	.align		4
        /*0020*/ 	.byte	0x02, 0x4c
        /*0022*/ 	.byte	0x01
	.zero		1


	//----- nvinfo : EIATTR_EXTERNS
	.align		4
        /*0024*/ 	.byte	0x04, 0x0f
        /*0026*/ 	.short	(.L_25 - .L_24)


	//   ....[0]....
	.align		4
.L_24:
        /*0028*/ 	.word	index@(__assertfail)


	//----- nvinfo : EIATTR_ANNOTATIONS
	.align		4
.L_25:
        /*002c*/ 	.byte	0x04, 0x55
        /*002e*/ 	.short	(.L_27 - .L_26)


	//   ....[0]....
.L_26:
        /*0030*/ 	.word	0x00000001
        /*0034*/ 	.byte	0x20, 0x10, 0x00, 0x00, 0x01, 0x00, 0x00, 0x00, 0x30, 0x85, 0x00, 0x00, 0x01, 0x00, 0x00, 0x00
        /*0044*/ 	.byte	0xa0, 0x92, 0x00, 0x00


	//----- nvinfo : EIATTR_MERCURY_ISA_VERSION
	.align		4
.L_27:
        /*0048*/ 	.byte	0x03, 0x5f
        /*004a*/ 	.short	0x0101


	//----- nvinfo : EIATTR_INT_WARP_WIDE_INSTR_OFFSETS
	.align		4
        /*004c*/ 	.byte	0x04, 0x31
        /*004e*/ 	.short	(.L_29 - .L_28)


	//   ....[0]....
.L_28:
        /*0050*/ 	.word	0x00000780


	//   ....[1]....
        /*0054*/ 	.word	0x00000800


	//   ....[2]....
        /*0058*/ 	.word	0x00000900


	//   ....[3]....
        /*005c*/ 	.word	0x00000910


	//   ....[4]....
        /*0060*/ 	.word	0x00000930


	//   ....[5]....
        /*0064*/ 	.word	0x000009d0


	//   ....[6]....
        /*0068*/ 	.word	0x000009e0


	//   ....[7]....
        /*006c*/ 	.word	0x00000a30


	//   ....[8]....
        /*0070*/ 	.word	0x00001fb0


	//----- nvinfo : EIATTR_COOP_GROUP_MASK_REGIDS
	.align		4
.L_29:
        /*0074*/ 	.byte	0x04, 0x29
        /*0076*/ 	.short	(.L_31 - .L_30)


	//   ....[0]....
.L_30:
        /*0078*/ 	.word	0xffffffff


	//   ....[1]....
        /*007c*/ 	.word	0xffffffff


	//   ....[2]....
        /*0080*/ 	.word	0xffffffff


	//   ....[3]....
        /*0084*/ 	.word	0xffffffff


	//   ....[4]....
        /*0088*/ 	.word	0xffffffff


	//   ....[5]....
        /*008c*/ 	.word	0xffffffff


	//   ....[6]....
        /*0090*/ 	.word	0xffffffff


	//----- nvinfo : EIATTR_COOP_GROUP_INSTR_OFFSETS
	.align		4
.L_31:
        /*0094*/ 	.byte	0x04, 0x28
        /*0096*/ 	.short	(.L_33 - .L_32)


	//   ....[0]....
.L_32:
        /*0098*/ 	.word	0x00000070


	//   ....[1]....
        /*009c*/ 	.word	0x00000080


	//   ....[2]....
        /*00a0*/ 	.word	0x00000140


	//   ....[3]....
        /*00a4*/ 	.word	0x00000560


	//   ....[4]....
        /*00a8*/ 	.word	0x000005a0


	//   ....[5]....
        /*00ac*/ 	.word	0x00000a20


	//   ....[6]....
        /*00b0*/ 	.word	0x00000bc0


	//----- nvinfo : EIATTR_REG_RECONFIG
	.align		4
.L_33:
        /*00b4*/ 	.byte	0x01, 0x54
	.zero		2


	//----- nvinfo : EIATTR_SYSCALL_OFFSETS
	.align		4
        /*00b8*/ 	.byte	0x04, 0x46
        /*00ba*/ 	.short	(.L_35 - .L_34)


	//   ....[0]....
.L_34:
        /*00bc*/ 	.word	0x00001a40


	//----- nvinfo : EIATTR_MBARRIER_INSTR_OFFSETS
	.align		4
.L_35:
        /*00c0*/ 	.byte	0x04, 0x39
        /*00c2*/ 	.short	(.L_37 - .L_36)


	//   ....[0]....
.L_36:
        /*00c4*/ 	.word	0x00000280
        /*00c8*/ 	.word	0x000000ff
        /*00cc*/ 	.word	0x00000000
        /*00d0*/ 	.short	0x0100
        /*00d2*/ 	.byte	0x08
	.zero		1


	//   ....[1]....
        /*00d4*/ 	.word	0x00000290
        /*00d8*/ 	.word	0x000000ff
        /*00dc*/ 	.word	0x000000b0
        /*00e0*/ 	.short	0x0100
        /*00e2*/ 	.byte	0x08
	.zero		1


	//   ....[2]....
        /*00e4*/ 	.word	0x000002a0
        /*00e8*/ 	.word	0x000000ff
        /*00ec*/ 	.word	0x00000008
        /*00f0*/ 	.short	0x0100
        /*00f2*/ 	.byte	0x08
	.zero		1


	//   ....[3]....
        /*00f4*/ 	.word	0x000002b0
        /*00f8*/ 	.word	0x000000ff
        /*00fc*/ 	.word	0x000000b8
        /*0100*/ 	.short	0x0100
        /*0102*/ 	.byte	0x08
	.zero		1


	//   ....[4]....
        /*0104*/ 	.word	0x000002c0
        /*0108*/ 	.word	0x000000ff
        /*010c*/ 	.word	0x00000010
        /*0110*/ 	.short	0x0100
        /*0112*/ 	.byte	0x08
	.zero		1


	//   ....[5]....
        /*0114*/ 	.word	0x000002d0
        /*0118*/ 	.word	0x000000ff
        /*011c*/ 	.word	0x000000c0
        /*0120*/ 	.short	0x0100
        /*0122*/ 	.byte	0x08
	.zero		1


	//   ....[6]....
        /*0124*/ 	.word	0x000002e0
        /*0128*/ 	.word	0x000000ff
        /*012c*/ 	.word	0x00000018
        /*0130*/ 	.short	0x0100
        /*0132*/ 	.byte	0x08
	.zero		1


	//   ....[7]....
        /*0134*/ 	.word	0x000002f0
        /*0138*/ 	.word	0x000000ff
        /*013c*/ 	.word	0x000000c8
        /*0140*/ 	.short	0x0100
        /*0142*/ 	.byte	0x08
	.zero		1


	//   ....[8]....
        /*0144*/ 	.word	0x00000300
        /*0148*/ 	.word	0x000000ff
        /*014c*/ 	.word	0x00000020
        /*0150*/ 	.short	0x0100
        /*0152*/ 	.byte	0x08
	.zero		1


	//   ....[9]....
        /*0154*/ 	.word	0x00000310
        /*0158*/ 	.word	0x000000ff
        /*015c*/ 	.word	0x000000d0
        /*0160*/ 	.short	0x0100
        /*0162*/ 	.byte	0x08
	.zero		1


	//   ....[10]....
        /*0164*/ 	.word	0x00000320
        /*0168*/ 	.word	0x000000ff
        /*016c*/ 	.word	0x00000028
        /*0170*/ 	.short	0x0100
        /*0172*/ 	.byte	0x08
	.zero		1


	//   ....[11]....
        /*0174*/ 	.word	0x00000330
        /*0178*/ 	.word	0x000000ff
        /*017c*/ 	.word	0x000000d8
        /*0180*/ 	.short	0x0100
        /*0182*/ 	.byte	0x08
	.zero		1


	//   ....[12]....
        /*0184*/ 	.word	0x00000340
        /*0188*/ 	.word	0x000000ff
        /*018c*/ 	.word	0x00000030
        /*0190*/ 	.short	0x0100
        /*0192*/ 	.byte	0x08
	.zero		1


	//   ....[13]....
        /*0194*/ 	.word	0x00000350
        /*0198*/ 	.word	0x000000ff
        /*019c*/ 	.word	0x000000e0
        /*01a0*/ 	.short	0x0100
        /*01a2*/ 	.byte	0x08
	.zero		1


	//   ....[14]....
        /*01a4*/ 	.word	0x00000360
        /*01a8*/ 	.word	0x000000ff
        /*01ac*/ 	.word	0x00000038
        /*01b0*/ 	.short	0x0100
        /*01b2*/ 	.byte	0x08
	.zero		1


	//   ....[15]....
        /*01b4*/ 	.word	0x00000370
        /*01b8*/ 	.word	0x000000ff
        /*01bc*/ 	.word	0x000000e8
        /*01c0*/ 	.short	0x0100
        /*01c2*/ 	.byte	0x08
	.zero		1


	//   ....[16]....
        /*01c4*/ 	.word	0x00000380
        /*01c8*/ 	.word	0x000000ff
        /*01cc*/ 	.word	0x00000040
        /*01d0*/ 	.short	0x0100
        /*01d2*/ 	.byte	0x08
	.zero		1


	//   ....[17]....
        /*01d4*/ 	.word	0x00000390
        /*01d8*/ 	.word	0x000000ff
        /*01dc*/ 	.word	0x000000f0
        /*01e0*/ 	.short	0x0100
        /*01e2*/ 	.byte	0x08
	.zero		1


	//   ....[18]....
        /*01e4*/ 	.word	0x000003a0
        /*01e8*/ 	.word	0x000000ff
        /*01ec*/ 	.word	0x00000048
        /*01f0*/ 	.short	0x0100
        /*01f2*/ 	.byte	0x08
	.zero		1


	//   ....[19]....
        /*01f4*/ 	.word	0x000003b0
        /*01f8*/ 	.word	0x000000ff
        /*01fc*/ 	.word	0x000000f8
        /*0200*/ 	.short	0x0100
        /*0202*/ 	.byte	0x08
	.zero		1


	//   ....[20]....
        /*0204*/ 	.word	0x000003c0
        /*0208*/ 	.word	0x000000ff
        /*020c*/ 	.word	0x00000050
        /*0210*/ 	.short	0x0100
        /*0212*/ 	.byte	0x08
	.zero		1


	//   ....[21]....
        /*0214*/ 	.word	0x000003d0
        /*0218*/ 	.word	0x000000ff
        /*021c*/ 	.word	0x00000100
        /*0220*/ 	.short	0x0100
        /*0222*/ 	.byte	0x08
	.zero		1


	//   ....[22]....
        /*0224*/ 	.word	0x000003e0
        /*0228*/ 	.word	0x000000ff
        /*022c*/ 	.word	0x00000058
        /*0230*/ 	.short	0x0100
        /*0232*/ 	.byte	0x08
	.zero		1


	//   ....[23]....
        /*0234*/ 	.word	0x000003f0
        /*0238*/ 	.word	0x000000ff
        /*023c*/ 	.word	0x00000108
        /*0240*/ 	.short	0x0100
        /*0242*/ 	.byte	0x08
	.zero		1


	//   ....[24]....
        /*0244*/ 	.word	0x00000400
        /*0248*/ 	.word	0x000000ff
        /*024c*/ 	.word	0x00000060
        /*0250*/ 	.short	0x0100
        /*0252*/ 	.byte	0x08
	.zero		1


	//   ....[25]....
        /*0254*/ 	.word	0x00000410
        /*0258*/ 	.word	0x000000ff
        /*025c*/ 	.word	0x00000110
        /*0260*/ 	.short	0x0100
        /*0262*/ 	.byte	0x08
	.zero		1


	//   ....[26]....
        /*0264*/ 	.word	0x00000420
        /*0268*/ 	.word	0x000000ff
        /*026c*/ 	.word	0x00000068
        /*0270*/ 	.short	0x0100
        /*0272*/ 	.byte	0x08
	.zero		1


	//   ....[27]....
        /*0274*/ 	.word	0x00000430
        /*0278*/ 	.word	0x000000ff
        /*027c*/ 	.word	0x00000118
        /*0280*/ 	.short	0x0100
        /*0282*/ 	.byte	0x08
	.zero		1


	//   ....[28]....
        /*0284*/ 	.word	0x00000440
        /*0288*/ 	.word	0x000000ff
        /*028c*/ 	.word	0x00000070
        /*0290*/ 	.short	0x0100
        /*0292*/ 	.byte	0x08
	.zero		1


	//   ....[29]....
        /*0294*/ 	.word	0x00000450
        /*0298*/ 	.word	0x000000ff
        /*029c*/ 	.word	0x00000120
        /*02a0*/ 	.short	0x0100
        /*02a2*/ 	.byte	0x08
	.zero		1


	//   ....[30]....
        /*02a4*/ 	.word	0x00000460
        /*02a8*/ 	.word	0x000000ff
        /*02ac*/ 	.word	0x00000078
        /*02b0*/ 	.short	0x0100
        /*02b2*/ 	.byte	0x08
	.zero		1


	//   ....[31]....
        /*02b4*/ 	.word	0x00000470
        /*02b8*/ 	.word	0x000000ff
        /*02bc*/ 	.word	0x00000128
        /*02c0*/ 	.short	0x0100
        /*02c2*/ 	.byte	0x08
	.zero		1


	//   ....[32]....
        /*02c4*/ 	.word	0x00000480
        /*02c8*/ 	.word	0x000000ff
        /*02cc*/ 	.word	0x00000080
        /*02d0*/ 	.short	0x0100
        /*02d2*/ 	.byte	0x08
	.zero		1


	//   ....[33]....
        /*02d4*/ 	.word	0x00000490
        /*02d8*/ 	.word	0x000000ff
        /*02dc*/ 	.word	0x00000130
        /*02e0*/ 	.short	0x0100
        /*02e2*/ 	.byte	0x08
	.zero		1


	//   ....[34]....
        /*02e4*/ 	.word	0x000004a0
        /*02e8*/ 	.word	0x000000ff
        /*02ec*/ 	.word	0x00000088
        /*02f0*/ 	.short	0x0100
        /*02f2*/ 	.byte	0x08
	.zero		1


	//   ....[35]....
        /*02f4*/ 	.word	0x000004b0
        /*02f8*/ 	.word	0x000000ff
        /*02fc*/ 	.word	0x00000138
        /*0300*/ 	.short	0x0100
        /*0302*/ 	.byte	0x08
	.zero		1


	//   ....[36]....
        /*0304*/ 	.word	0x000004c0
        /*0308*/ 	.word	0x000000ff
        /*030c*/ 	.word	0x00000090
        /*0310*/ 	.short	0x0100
        /*0312*/ 	.byte	0x08
	.zero		1


	//   ....[37]....
        /*0314*/ 	.word	0x000004d0
        /*0318*/ 	.word	0x000000ff
        /*031c*/ 	.word	0x00000140
        /*0320*/ 	.short	0x0100
        /*0322*/ 	.byte	0x08
	.zero		1


	//   ....[38]....
        /*0324*/ 	.word	0x000004e0
        /*0328*/ 	.word	0x000000ff
        /*032c*/ 	.word	0x00000098
        /*0330*/ 	.short	0x0100
        /*0332*/ 	.byte	0x08
	.zero		1


	//   ....[39]....
        /*0334*/ 	.word	0x000004f0
        /*0338*/ 	.word	0x000000ff
        /*033c*/ 	.word	0x00000148
        /*0340*/ 	.short	0x0100
        /*0342*/ 	.byte	0x08
	.zero		1


	//   ....[40]....
        /*0344*/ 	.word	0x00000500
        /*0348*/ 	.word	0x000000ff
        /*034c*/ 	.word	0x000000a0
        /*0350*/ 	.short	0x0100
        /*0352*/ 	.byte	0x08
	.zero		1


	//   ....[41]....
        /*0354*/ 	.word	0x00000510
        /*0358*/ 	.word	0x000000ff
        /*035c*/ 	.word	0x00000150
        /*0360*/ 	.short	0x0100
        /*0362*/ 	.byte	0x08
	.zero		1


	//   ....[42]....
        /*0364*/ 	.word	0x00000520
        /*0368*/ 	.word	0x000000ff
        /*036c*/ 	.word	0x000000a8
        /*0370*/ 	.short	0x0100
        /*0372*/ 	.byte	0x08
	.zero		1


	//   ....[43]....
        /*0374*/ 	.word	0x00000530
        /*0378*/ 	.word	0x000000ff
        /*037c*/ 	.word	0x00000158
        /*0380*/ 	.short	0x0100
        /*0382*/ 	.byte	0x08
	.zero		1


	//   ....[44]....
        /*0384*/ 	.word	0x00000a60
        /*0388*/ 	.word	0x000000ff
        /*038c*/ 	.word	0x00000190
        /*0390*/ 	.short	0x0100
        /*0392*/ 	.byte	0x08
	.zero		1


	//   ....[45]....
        /*0394*/ 	.word	0x00000af0
        /*0398*/ 	.word	0x000000ff
        /*039c*/ 	.word	0x00000198
        /*03a0*/ 	.short	0x0100
        /*03a2*/ 	.byte	0x08
	.zero		1


	//   ....[46]....
        /*03a4*/ 	.word	0x00000b40
        /*03a8*/ 	.word	0x000000ff
        /*03ac*/ 	.word	0x00000170
        /*03b0*/ 	.short	0x0100
        /*03b2*/ 	.byte	0x09
	.zero		1


	//   ....[47]....
        /*03b4*/ 	.word	0x00000b50
        /*03b8*/ 	.word	0x000000ff
        /*03bc*/ 	.word	0x00000178
        /*03c0*/ 	.short	0x0100
        /*03c2*/ 	.byte	0x09
	.zero		1


	//   ....[48]....
        /*03c4*/ 	.word	0x00000b60
        /*03c8*/ 	.word	0x000000ff
        /*03cc*/ 	.word	0x00000180
        /*03d0*/ 	.short	0x0100
        /*03d2*/ 	.byte	0x09
	.zero		1


	//   ....[49]....
        /*03d4*/ 	.word	0x00000b70
        /*03d8*/ 	.word	0x000000ff
        /*03dc*/ 	.word	0x00000188
        /*03e0*/ 	.short	0x0100
        /*03e2*/ 	.byte	0x09
	.zero		1


	//   ....[50]....
        /*03e4*/ 	.word	0x00001920
        /*03e8*/ 	.word	0x0000009f
        /*03ec*/ 	.word	0x00000000
        /*03f0*/ 	.short	0x010a
        /*03f2*/ 	.byte	0x2a
	.zero		1


	//   ....[51]....
        /*03f4*/ 	.word	0x00001ad0
        /*03f8*/ 	.word	0x00000003
        /*03fc*/ 	.word	0x00000000
        /*0400*/ 	.short	0x010a
        /*0402*/ 	.byte	0x3f
	.zero		1


	//   ....[52]....
        /*0404*/ 	.word	0x00001b30
        /*0408*/ 	.word	0x00000003
        /*040c*/ 	.word	0x00000000
        /*0410*/ 	.short	0x010a
        /*0412*/ 	.byte	0x3f
	.zero		1


	//   ....[53]....
        /*0414*/ 	.word	0x00001d20
        /*0418*/ 	.word	0x000000ff
        /*041c*/ 	.word	0x00000000
        /*0420*/ 	.short	0x010a
        /*0422*/ 	.byte	0x04
	.zero		1


	//   ....[54]....
        /*0424*/ 	.word	0x00001d60
        /*0428*/ 	.word	0x000000ff
        /*042c*/ 	.word	0x00000000
        /*0430*/ 	.short	0x010a
        /*0432*/ 	.byte	0x04
	.zero		1


	//   ....[55]....
        /*0434*/ 	.word	0x00001e50
        /*0438*/ 	.word	0x00000004
        /*043c*/ 	.word	0x00000000
        /*0440*/ 	.short	0x0101
        /*0442*/ 	.byte	0x3f
	.zero		1


	//   ....[56]....
        /*0444*/ 	.word	0x00001f50
        /*0448*/ 	.word	0x000000a0
        /*044c*/ 	.word	0x00000000
        /*0450*/ 	.short	0x0101
        /*0452*/ 	.byte	0x2d
	.zero		1


	//   ....[57]....
        /*0454*/ 	.word	0x00002050
        /*0458*/ 	.word	0x00000000
        /*045c*/ 	.word	0x00000000
        /*0460*/ 	.short	0x0101
        /*0462*/ 	.byte	0x3f
	.zero		1


	//   ....[58]....
        /*0464*/ 	.word	0x00002110
        /*0468*/ 	.word	0x0000009f
        /*046c*/ 	.word	0x00000010
        /*0470*/ 	.short	0x010a
        /*0472*/ 	.byte	0x2a
	.zero		1


	//   ....[59]....
        /*0474*/ 	.word	0x00008550
        /*0478*/ 	.word	0x000000a2
        /*047c*/ 	.word	0x00000000
        /*0480*/ 	.short	0x0101
        /*0482*/ 	.byte	0x2d
	.zero		1


	//   ....[60]....
        /*0484*/ 	.word	0x00008ff0
        /*0488*/ 	.word	0x0000000a
        /*048c*/ 	.word	0x000000b0
        /*0490*/ 	.short	0x010a
        /*0492*/ 	.byte	0x3f
	.zero		1


	//   ....[61]....
        /*0494*/ 	.word	0x000093b0
        /*0498*/ 	.word	0x00000005
        /*049c*/ 	.word	0x00000198
        /*04a0*/ 	.short	0x0101
        /*04a2*/ 	.byte	0x3f
	.zero		1


	//   ....[62]....
        /*04a4*/ 	.word	0x00009b30
        /*04a8*/ 	.word	0x00000009
        /*04ac*/ 	.word	0x00000000
        /*04b0*/ 	.short	0x010a
        /*04b2*/ 	.byte	0x3f
	.zero		1


	//   ....[63]....
        /*04b4*/ 	.word	0x00009bb0
        /*04b8*/ 	.word	0x00000008
        /*04bc*/ 	.word	0x00000000
        /*04c0*/ 	.short	0x010a
        /*04c2*/ 	.byte	0x3f
	.zero		1


	//   ....[64]....
        /*04c4*/ 	.word	0x00009c40
        /*04c8*/ 	.word	0x00000009
        /*04cc*/ 	.word	0x00000000
        /*04d0*/ 	.short	0x010a
        /*04d2*/ 	.byte	0x3f
	.zero		1


	//   ....[65]....
        /*04d4*/ 	.word	0x00009cd0
        /*04d8*/ 	.word	0x00000008
        /*04dc*/ 	.word	0x00000000
        /*04e0*/ 	.short	0x010a
        /*04e2*/ 	.byte	0x3f
	.zero		1


	//   ....[66]....
        /*04e4*/ 	.word	0x00009d60
        /*04e8*/ 	.word	0x00000009
        /*04ec*/ 	.word	0x00000000
        /*04f0*/ 	.short	0x010a
        /*04f2*/ 	.byte	0x3f
	.zero		1


	//   ....[67]....
        /*04f4*/ 	.word	0x00009df0
        /*04f8*/ 	.word	0x00000008
        /*04fc*/ 	.word	0x00000000
        /*0500*/ 	.short	0x010a
        /*0502*/ 	.byte	0x3f
	.zero		1


	//   ....[68]....
        /*0504*/ 	.word	0x00009e80
        /*0508*/ 	.word	0x00000009
        /*050c*/ 	.word	0x00000000
        /*0510*/ 	.short	0x010a
        /*0512*/ 	.byte	0x3f
	.zero		1


	//   ....[69]....
        /*0514*/ 	.word	0x00009f10
        /*0518*/ 	.word	0x00000008
        /*051c*/ 	.word	0x00000000
        /*0520*/ 	.short	0x010a
        /*0522*/ 	.byte	0x3f
	.zero		1


	//   ....[70]....
        /*0524*/ 	.word	0x00009fa0
        /*0528*/ 	.word	0x00000009
        /*052c*/ 	.word	0x00000000
        /*0530*/ 	.short	0x010a
        /*0532*/ 	.byte	0x3f
	.zero		1


	//   ....[71]....
        /*0534*/ 	.word	0x0000a030
        /*0538*/ 	.word	0x00000008
        /*053c*/ 	.word	0x00000000
        /*0540*/ 	.short	0x010a
        /*0542*/ 	.byte	0x3f
	.zero		1


	//   ....[72]....
        /*0544*/ 	.word	0x0000a0c0
        /*0548*/ 	.word	0x00000009
        /*054c*/ 	.word	0x00000000
        /*0550*/ 	.short	0x010a
        /*0552*/ 	.byte	0x3f
	.zero		1


	//   ....[73]....
        /*0554*/ 	.word	0x0000a150
        /*0558*/ 	.word	0x00000008
        /*055c*/ 	.word	0x00000000
        /*0560*/ 	.short	0x010a
        /*0562*/ 	.byte	0x3f
	.zero		1


	//   ....[74]....
        /*0564*/ 	.word	0x0000a1e0
        /*0568*/ 	.word	0x00000009
        /*056c*/ 	.word	0x00000000
        /*0570*/ 	.short	0x010a
        /*0572*/ 	.byte	0x3f
	.zero		1


	//   ....[75]....
        /*0574*/ 	.word	0x0000a270
        /*0578*/ 	.word	0x00000008
        /*057c*/ 	.word	0x00000000
        /*0580*/ 	.short	0x010a
        /*0582*/ 	.byte	0x3f
	.zero		1


	//   ....[76]....
        /*0584*/ 	.word	0x0000a300
        /*0588*/ 	.word	0x00000009
        /*058c*/ 	.word	0x00000000
        /*0590*/ 	.short	0x010a
        /*0592*/ 	.byte	0x3f
	.zero		1


	//   ....[77]....
        /*0594*/ 	.word	0x0000a390
        /*0598*/ 	.word	0x00000008
        /*059c*/ 	.word	0x00000000
        /*05a0*/ 	.short	0x010a
        /*05a2*/ 	.byte	0x3f
	.zero		1


	//   ....[78]....
        /*05a4*/ 	.word	0x0000a420
        /*05a8*/ 	.word	0x00000009
        /*05ac*/ 	.word	0x00000000
        /*05b0*/ 	.short	0x010a
        /*05b2*/ 	.byte	0x3f
	.zero		1


	//   ....[79]....
        /*05b4*/ 	.word	0x0000a4b0
        /*05b8*/ 	.word	0x00000008
        /*05bc*/ 	.word	0x00000000
        /*05c0*/ 	.short	0x010a
        /*05c2*/ 	.byte	0x3f
	.zero		1


	//   ....[80]....
        /*05c4*/ 	.word	0x0000a540
        /*05c8*/ 	.word	0x00000009
        /*05cc*/ 	.word	0x00000000
        /*05d0*/ 	.short	0x010a
        /*05d2*/ 	.byte	0x3f
	.zero		1


	//   ....[81]....
        /*05d4*/ 	.word	0x0000a5d0
        /*05d8*/ 	.word	0x00000008
        /*05dc*/ 	.word	0x00000000
        /*05e0*/ 	.short	0x010a
        /*05e2*/ 	.byte	0x3f
	.zero		1


	//   ....[82]....
        /*05e4*/ 	.word	0x0000a660
        /*05e8*/ 	.word	0x0000000b
        /*05ec*/ 	.word	0x00000000
        /*05f0*/ 	.short	0x010a
        /*05f2*/ 	.byte	0x3f
	.zero		1


	//   ....[83]....
        /*05f4*/ 	.word	0x0000a6f0
        /*05f8*/ 	.word	0x00000003
        /*05fc*/ 	.word	0x00000000
        /*0600*/ 	.short	0x010a
        /*0602*/ 	.byte	0x3f
	.zero		1


	//   ....[84]....
        /*0604*/ 	.word	0x0000a750
        /*0608*/ 	.word	0x000000a1
        /*060c*/ 	.word	0x00000000
        /*0610*/ 	.short	0x010a
        /*0612*/ 	.byte	0x3f
	.zero		1


	//   ....[85]....
        /*0614*/ 	.word	0x0000a7a0
        /*0618*/ 	.word	0x00000003
        /*061c*/ 	.word	0x00000000
        /*0620*/ 	.short	0x010a
        /*0622*/ 	.byte	0x3f
	.zero		1


	//   ....[86]....
        /*0624*/ 	.word	0x0000a800
        /*0628*/ 	.word	0x00000005
        /*062c*/ 	.word	0x00000000
        /*0630*/ 	.short	0x010a
        /*0632*/ 	.byte	0x3f
	.zero		1


	//   ....[87]....
        /*0634*/ 	.word	0x0000a850
        /*0638*/ 	.word	0x000000a1
        /*063c*/ 	.word	0x00000010
        /*0640*/ 	.short	0x010a
        /*0642*/ 	.byte	0x3f
	.zero		1


	//   ....[88]....
        /*0644*/ 	.word	0x0000a920
        /*0648*/ 	.word	0x0000000a
        /*064c*/ 	.word	0x000000b0
        /*0650*/ 	.short	0x010a
        /*0652*/ 	.byte	0x3f
	.zero		1


	//   ....[89]....
        /*0654*/ 	.word	0x0000a9f0
        /*0658*/ 	.word	0x00000009
        /*065c*/ 	.word	0x00000000
        /*0660*/ 	.short	0x010a
        /*0662*/ 	.byte	0x3f
	.zero		1


	//   ....[90]....
        /*0664*/ 	.word	0x0000aa40
        /*0668*/ 	.word	0x00000008
        /*066c*/ 	.word	0x00000000
        /*0670*/ 	.short	0x010a
        /*0672*/ 	.byte	0x3f
	.zero		1


	//   ....[91]....
        /*0674*/ 	.word	0x0000aa90
        /*0678*/ 	.word	0x00000009
        /*067c*/ 	.word	0x00000000
        /*0680*/ 	.short	0x010a
        /*0682*/ 	.byte	0x3f
	.zero		1


	//   ....[92]....
        /*0684*/ 	.word	0x0000aae0
        /*0688*/ 	.word	0x00000008
        /*068c*/ 	.word	0x00000000
        /*0690*/ 	.short	0x010a
        /*0692*/ 	.byte	0x3f
	.zero		1


	//   ....[93]....
        /*0694*/ 	.word	0x0000ab30
        /*0698*/ 	.word	0x00000009
        /*069c*/ 	.word	0x00000000
        /*06a0*/ 	.short	0x010a
        /*06a2*/ 	.byte	0x3f
	.zero		1


	//   ....[94]....
        /*06a4*/ 	.word	0x0000ab80
        /*06a8*/ 	.word	0x00000008
        /*06ac*/ 	.word	0x00000000
        /*06b0*/ 	.short	0x010a
        /*06b2*/ 	.byte	0x3f
	.zero		1


	//   ....[95]....
        /*06b4*/ 	.word	0x0000abd0
        /*06b8*/ 	.word	0x00000009
        /*06bc*/ 	.word	0x00000000
        /*06c0*/ 	.short	0x010a
        /*06c2*/ 	.byte	0x3f
	.zero		1


	//   ....[96]....
        /*06c4*/ 	.word	0x0000ac20
        /*06c8*/ 	.word	0x00000008
        /*06cc*/ 	.word	0x00000000
        /*06d0*/ 	.short	0x010a
        /*06d2*/ 	.byte	0x3f
	.zero		1


	//   ....[97]....
        /*06d4*/ 	.word	0x0000ac70
        /*06d8*/ 	.word	0x00000009
        /*06dc*/ 	.word	0x00000000
        /*06e0*/ 	.short	0x010a
        /*06e2*/ 	.byte	0x3f
	.zero		1


	//   ....[98]....
        /*06e4*/ 	.word	0x0000acc0
        /*06e8*/ 	.word	0x00000008
        /*06ec*/ 	.word	0x00000000
        /*06f0*/ 	.short	0x010a
        /*06f2*/ 	.byte	0x3f
	.zero		1


	//   ....[99]....
        /*06f4*/ 	.word	0x0000ad10
        /*06f8*/ 	.word	0x00000009
        /*06fc*/ 	.word	0x00000000
        /*0700*/ 	.short	0x010a
        /*0702*/ 	.byte	0x3f
	.zero		1


	//   ....[100]....
        /*0704*/ 	.word	0x0000ad60
        /*0708*/ 	.word	0x00000008
        /*070c*/ 	.word	0x00000000
        /*0710*/ 	.short	0x010a
        /*0712*/ 	.byte	0x3f
	.zero		1


	//   ....[101]....
        /*0714*/ 	.word	0x0000adb0
        /*0718*/ 	.word	0x00000009
        /*071c*/ 	.word	0x00000000
        /*0720*/ 	.short	0x010a
        /*0722*/ 	.byte	0x3f
	.zero		1


	//   ....[102]....
        /*0724*/ 	.word	0x0000ae00
        /*0728*/ 	.word	0x00000008
        /*072c*/ 	.word	0x00000000
        /*0730*/ 	.short	0x010a
        /*0732*/ 	.byte	0x3f
	.zero		1


	//   ....[103]....
        /*0734*/ 	.word	0x0000ae50
        /*0738*/ 	.word	0x00000009
        /*073c*/ 	.word	0x00000000
        /*0740*/ 	.short	0x010a
        /*0742*/ 	.byte	0x3f
	.zero		1


	//   ....[104]....
        /*0744*/ 	.word	0x0000aea0
        /*0748*/ 	.word	0x00000008
        /*074c*/ 	.word	0x00000000
        /*0750*/ 	.short	0x010a
        /*0752*/ 	.byte	0x3f
	.zero		1


	//   ....[105]....
        /*0754*/ 	.word	0x0000aef0
        /*0758*/ 	.word	0x00000009
        /*075c*/ 	.word	0x00000000
        /*0760*/ 	.short	0x010a
        /*0762*/ 	.byte	0x3f
	.zero		1


	//   ....[106]....
        /*0764*/ 	.word	0x0000af40
        /*0768*/ 	.word	0x00000008
        /*076c*/ 	.word	0x00000000
        /*0770*/ 	.short	0x010a
        /*0772*/ 	.byte	0x3f
	.zero		1


	//   ....[107]....
        /*0774*/ 	.word	0x0000af90
        /*0778*/ 	.word	0x00000009
        /*077c*/ 	.word	0x00000000
        /*0780*/ 	.short	0x010a
        /*0782*/ 	.byte	0x3f
	.zero		1


	//   ....[108]....
        /*0784*/ 	.word	0x0000afe0
        /*0788*/ 	.word	0x00000008
        /*078c*/ 	.word	0x00000000
        /*0790*/ 	.short	0x010a
        /*0792*/ 	.byte	0x3f
	.zero		1


	//   ....[109]....
        /*0794*/ 	.word	0x0000b030
        /*0798*/ 	.word	0x0000000b
        /*079c*/ 	.word	0x00000000
        /*07a0*/ 	.short	0x010a
        /*07a2*/ 	.byte	0x3f
	.zero		1


	//----- nvinfo : EIATTR_NUM_MBARRIERS
	.align		4
.L_37:
        /*07a4*/ 	.byte	0x03, 0x38
        /*07a6*/ 	.short	0x0032


	//----- nvinfo : EIATTR_EXIT_INSTR_OFFSETS
	.align		4
        /*07a8*/ 	.byte	0x04, 0x1c
        /*07aa*/ 	.short	(.L_39 - .L_38)


	//   ....[0]....
.L_38:
        /*07ac*/ 	.word	0x00001660


	//   ....[1]....
        /*07b0*/ 	.word	0x000016c0


	//   ....[2]....
        /*07b4*/ 	.word	0x00008be0


	//   ....[3]....
        /*07b8*/ 	.word	0x00008c10


	//   ....[4]....
        /*07bc*/ 	.word	0x0000a740


	//----- nvinfo : EIATTR_MAX_THREADS
	.align		4
.L_39:
        /*07c0*/ 	.byte	0x04, 0x05
        /*07c2*/ 	.short	(.L_41 - .L_40)
.L_40:
        /*07c4*/ 	.word	0x00000180
        /*07c8*/ 	.word	0x00000001
        /*07cc*/ 	.word	0x00000001


	//----- nvinfo : EIATTR_CRS_STACK_SIZE
	.align		4
.L_41:
        /*07d0*/ 	.byte	0x04, 0x1e
        /*07d2*/ 	.short	(.L_43 - .L_42)
.L_42:
        /*07d4*/ 	.word	0x00000000


	//----- nvinfo : EIATTR_CBANK_PARAM_SIZE
	.align		4
.L_43:
        /*07d8*/ 	.byte	0x03, 0x19
        /*07da*/ 	.short	0x0470


	//----- nvinfo : EIATTR_PARAM_CBANK
	.align		4
        /*07dc*/ 	.byte	0x04, 0x0a
        /*07de*/ 	.short	(.L_45 - .L_44)
	.align		4
.L_44:
        /*07e0*/ 	.word	index@(.nv.constant0._ZN7cutlass13device_kernelINS_4gemm6kernel13GemmUniversalIN4cute5tupleIJiiiiEEENS1_10collective13CollectiveMmaINS1_34MainloopSm90TmaGmmaWarpSpecializedILi22ENS5_IJNS4_1CILi2EEESB_NSA_ILi1EEEEEENS1_32KernelTmaWarpSpecializedPingpongEEENS5_IJNSA_ILi64EEENSA_ILi256EEENSA_ILi32EEEEEEaNS5_IJlSC_lEEEaSK_NS4_8TiledMMAINS4_8MMA_AtomIJNS4_4SM904GMMA27MMA_64x256x32_S32S8S8_SS_TNEEEENS4_6LayoutINS5_IJSC_SC_SC_EEENS5_IJNSA_ILi0EEEST_ST_EEEEENS5_IJNS4_10UnderscoreESW_SW_EEEEENS4_23SM90_TMA_LOAD_MULTICASTENS4_14ComposedLayoutINS4_7SwizzleILi1ELi4ELi3EEENS4_18smem_ptr_flag_bitsILi8EEENSR_INS5_IJNSA_ILi8EEESI_EEENS5_IJSI_SC_EEEEEEEvNS4_8identityESZ_S19_vS1A_EENS_8epilogue10collective6detail29Sm90TmaWarpSpecializedAdapterINS1D_15DefaultEpilogueIaSK_SK_NS1C_6thread17LinearCombinationIaLi1EiiLNS1H_9ScaleType4KindE0ELNS_15FloatRoundStyleE2EaEENS1_15EpilogueDefaultEEEEEvvEEEEvNT_6ParamsE)
        /*07e4*/ 	.short	0x0210
        /*07e6*/ 	.short	0x0470


	//----- nvinfo : EIATTR_SW_WAR
	.align		4
.L_45:
        /*07e8*/ 	.byte	0x04, 0x36
        /*07ea*/ 	.short	(.L_47 - .L_46)
.L_46:
        /*07ec*/ 	.word	0x00000008
.L_47:


//--------------------- .nv.callgraph             --------------------------
	.section	.nv.callgraph,"",@"SHT_CUDA_CALLGRAPH"
	.align	4
	.sectionentsize	8
	.align		4
        /*0000*/ 	.word	0x00000000
	.align		4
        /*0004*/ 	.word	0xffffffff
	.align		4
        /*0008*/ 	.word	index@(_ZN7cutlass13device_kernelINS_4gemm6kernel13GemmUniversalIN4cute5tupleIJiiiiEEENS1_10collective13CollectiveMmaINS1_34MainloopSm90TmaGmmaWarpSpecializedILi22ENS5_IJNS4_1CILi2EEESB_NSA_ILi1EEEEEENS1_32KernelTmaWarpSpecializedPingpongEEENS5_IJNSA_ILi64EEENSA_ILi256EEENSA_ILi32EEEEEEaNS5_IJlSC_lEEEaSK_NS4_8TiledMMAINS4_8MMA_AtomIJNS4_4SM904GMMA27MMA_64x256x32_S32S8S8_SS_TNEEEENS4_6LayoutINS5_IJSC_SC_SC_EEENS5_IJNSA_ILi0EEEST_ST_EEEEENS5_IJNS4_10UnderscoreESW_SW_EEEEENS4_23SM90_TMA_LOAD_MULTICASTENS4_14ComposedLayoutINS4_7SwizzleILi1ELi4ELi3EEENS4_18smem_ptr_flag_bitsILi8EEENSR_INS5_IJNSA_ILi8EEESI_EEENS5_IJSI_SC_EEEEEEEvNS4_8identityESZ_S19_vS1A_EENS_8epilogue10collective6detail29Sm90TmaWarpSpecializedAdapterINS1D_15DefaultEpilogueIaSK_SK_NS1C_6thread17LinearCombinationIaLi1EiiLNS1H_9ScaleType4KindE0ELNS_15FloatRoundStyleE2EaEENS1_15EpilogueDefaultEEEEEvvEEEEvNT_6ParamsE)
	.align		4
        /*000c*/ 	.word	index@(__assertfail)
	.align		4
        /*0010*/ 	.word	0x00000000
	.align		4
        /*0014*/ 	.word	0xfffffffe
	.align		4
        /*0018*/ 	.word	0x00000000
	.align		4
        /*001c*/ 	.word	0xfffffffd
	.align		4
        /*0020*/ 	.word	0x00000000
	.align		4
        /*0024*/ 	.word	0xfffffffc


//--------------------- .nv.constant4             --------------------------
	.section	.nv.constant4,"a",@progbits
	.align	8
	.align		8
.nv.constant4:
        /*0000*/ 	.dword	__assertfail
	.align		8
        /*0008*/ 	.dword	__unnamed_1
	.align		8
        /*0010*/ 	.dword	_ZN39_INTERNAL_dd981468_4_k_cu_6906851a_49154cuda3std3__45__cpo5beginE
	.align		8
        /*0018*/ 	.dword	_ZN39_INTERNAL_dd981468_4_k_cu_6906851a_49154cuda3std3__45__cpo3endE
	.align		8
        /*0020*/ 	.dword	_ZN39_INTERNAL_dd981468_4_k_cu_6906851a_49154cuda3std3__45__cpo6cbeginE
	.align		8
        /*0028*/ 	.dword	_ZN39_INTERNAL_dd981468_4_k_cu_6906851a_49154cuda3std3__45__cpo4cendE
	.align		8
        /*0030*/ 	.dword	_ZN39_INTERNAL_dd981468_4_k_cu_6906851a_49154cuda3std3__441_GLOBAL__N__dd981468_4_k_cu_6906851a_49156ignoreE
	.align		8
        /*0038*/ 	.dword	_ZN39_INTERNAL_dd981468_4_k_cu_6906851a_49154cuda3std3__419piecewise_constructE
	.align		8
        /*0040*/ 	.dword	_ZN39_INTERNAL_dd981468_4_k_cu_6906851a_49154cuda3std3__48in_placeE
	.align		8
        /*0048*/ 	.dword	_ZN39_INTERNAL_dd981468_4_k_cu_6906851a_49154cuda3std6ranges3__45__cpo4swapE
	.align		8
        /*0050*/ 	.dword	_ZN39_INTERNAL_dd981468_4_k_cu_6906851a_49154cuda3std6ranges3__45__cpo9iter_moveE
	.align		8
        /*0058*/ 	.dword	_ZN39_INTERNAL_dd981468_4_k_cu_6906851a_49154cute7productE
	.align		8
        /*0060*/ 	.dword	_ZN39_INTERNAL_dd981468_4_k_cu_6906851a_49154cute1_E
	.align		8
        /*0068*/ 	.dword	$str$22
	.align		8
        /*0070*/ 	.dword	$str$23


//--------------------- .text._ZN7cutlass13device_kernelINS_4gemm6kernel13GemmUniversalIN4cute5tupleIJiiiiEEENS1_10collective13CollectiveMmaINS1_34MainloopSm90TmaGmmaWarpSpecializedILi22ENS5_IJNS4_1CILi2EEESB_NSA_ILi1EEEEEENS1_32KernelTmaWarpSpecializedPingpongEEENS5_IJNSA_ILi64EEENSA_ILi256EEENSA_ILi32EEEEEEaNS5_IJlSC_lEEEaSK_NS4_8TiledMMAINS4_8MMA_AtomIJNS4_4SM904GMMA27MMA_64x256x32_S32S8S8_SS_TNEEEENS4_6LayoutINS5_IJSC_SC_SC_EEENS5_IJNSA_ILi0EEEST_ST_EEEEENS5_IJNS4_10UnderscoreESW_SW_EEEEENS4_23SM90_TMA_LOAD_MULTICASTENS4_14ComposedLayoutINS4_7SwizzleILi1ELi4ELi3EEENS4_18smem_ptr_flag_bitsILi8EEENSR_INS5_IJNSA_ILi8EEESI_EEENS5_IJSI_SC_EEEEEEEvNS4_8identityESZ_S19_vS1A_EENS_8epilogue10collective6detail29Sm90TmaWarpSpecializedAdapterINS1D_15DefaultEpilogueIaSK_SK_NS1C_6thread17LinearCombinationIaLi1EiiLNS1H_9ScaleType4KindE0ELNS_15FloatRoundStyleE2EaEENS1_15EpilogueDefaultEEEEEvvEEEEvNT_6ParamsE --------------------------
	.section	.text._ZN7cutlass13device_kernelINS_4gemm6kernel13GemmUniversalIN4cute5tupleIJiiiiEEENS1_10collective13CollectiveMmaINS1_34MainloopSm90TmaGmmaWarpSpecializedILi22ENS5_IJNS4_1CILi2EEESB_NSA_ILi1EEEEEENS1_32KernelTmaWarpSpecializedPingpongEEENS5_IJNSA_ILi64EEENSA_ILi256EEENSA_ILi32EEEEEEaNS5_IJlSC_lEEEaSK_NS4_8TiledMMAINS4_8MMA_AtomIJNS4_4SM904GMMA27MMA_64x256x32_S32S8S8_SS_TNEEEENS4_6LayoutINS5_IJSC_SC_SC_EEENS5_IJNSA_ILi0EEEST_ST_EEEEENS5_IJNS4_10UnderscoreESW_SW_EEEEENS4_23SM90_TMA_LOAD_MULTICASTENS4_14ComposedLayoutINS4_7SwizzleILi1ELi4ELi3EEENS4_18smem_ptr_flag_bitsILi8EEENSR_INS5_IJNSA_ILi8EEESI_EEENS5_IJSI_SC_EEEEEEEvNS4_8identityESZ_S19_vS1A_EENS_8epilogue10collective6detail29Sm90TmaWarpSpecializedAdapterINS1D_15DefaultEpilogueIaSK_SK_NS1C_6thread17LinearCombinationIaLi1EiiLNS1H_9ScaleType4KindE0ELNS_15FloatRoundStyleE2EaEENS1_15EpilogueDefaultEEEEEvvEEEEvNT_6ParamsE,"ax",@progbits
	.align	128
.text._ZN7cutlass13device_kernelINS_4gemm6kernel13GemmUniversalIN4cute5tupleIJiiiiEEENS1_10collective13CollectiveMmaINS1_34MainloopSm90TmaGmmaWarpSpecializedILi22ENS5_IJNS4_1CILi2EEESB_NSA_ILi1EEEEEENS1_32KernelTmaWarpSpecializedPingpongEEENS5_IJNSA_ILi64EEENSA_ILi256EEENSA_ILi32EEEEEEaNS5_IJlSC_lEEEaSK_NS4_8TiledMMAINS4_8MMA_AtomIJNS4_4SM904GMMA27MMA_64x256x32_S32S8S8_SS_TNEEEENS4_6LayoutINS5_IJSC_SC_SC_EEENS5_IJNSA_ILi0EEEST_ST_EEEEENS5_IJNS4_10UnderscoreESW_SW_EEEEENS4_23SM90_TMA_LOAD_MULTICASTENS4_14ComposedLayoutINS4_7SwizzleILi1ELi4ELi3EEENS4_18smem_ptr_flag_bitsILi8EEENSR_INS5_IJNSA_ILi8EEESI_EEENS5_IJSI_SC_EEEEEEEvNS4_8identityESZ_S19_vS1A_EENS_8epilogue10collective6detail29Sm90TmaWarpSpecializedAdapterINS1D_15DefaultEpilogueIaSK_SK_NS1C_6thread17LinearCombinationIaLi1EiiLNS1H_9ScaleType4KindE0ELNS_15FloatRoundStyleE2EaEENS1_15EpilogueDefaultEEEEEvvEEEEvNT_6ParamsE:
        .type           _ZN7cutlass13device_kernelINS_4gemm6kernel13GemmUniversalIN4cute5tupleIJiiiiEEENS1_10collective13CollectiveMmaINS1_34MainloopSm90TmaGmmaWarpSpecializedILi22ENS5_IJNS4_1CILi2EEESB_NSA_ILi1EEEEEENS1_32KernelTmaWarpSpecializedPingpongEEENS5_IJNSA_ILi64EEENSA_ILi256EEENSA_ILi32EEEEEEaNS5_IJlSC_lEEEaSK_NS4_8TiledMMAINS4_8MMA_AtomIJNS4_4SM904GMMA27MMA_64x256x32_S32S8S8_SS_TNEEEENS4_6LayoutINS5_IJSC_SC_SC_EEENS5_IJNSA_ILi0EEEST_ST_EEEEENS5_IJNS4_10UnderscoreESW_SW_EEEEENS4_23SM90_TMA_LOAD_MULTICASTENS4_14ComposedLayoutINS4_7SwizzleILi1ELi4ELi3EEENS4_18smem_ptr_flag_bitsILi8EEENSR_INS5_IJNSA_ILi8EEESI_EEENS5_IJSI_SC_EEEEEEEvNS4_8identityESZ_S19_vS1A_EENS_8epilogue10collective6detail29Sm90TmaWarpSpecializedAdapterINS1D_15DefaultEpilogueIaSK_SK_NS1C_6thread17LinearCombinationIaLi1EiiLNS1H_9ScaleType4KindE0ELNS_15FloatRoundStyleE2EaEENS1_15EpilogueDefaultEEEEEvvEEEEvNT_6ParamsE,@function
        .size           _ZN7cutlass13device_kernelINS_4gemm6kernel13GemmUniversalIN4cute5tupleIJiiiiEEENS1_10collective13CollectiveMmaINS1_34MainloopSm90TmaGmmaWarpSpecializedILi22ENS5_IJNS4_1CILi2EEESB_NSA_ILi1EEEEEENS1_32KernelTmaWarpSpecializedPingpongEEENS5_IJNSA_ILi64EEENSA_ILi256EEENSA_ILi32EEEEEEaNS5_IJlSC_lEEEaSK_NS4_8TiledMMAINS4_8MMA_AtomIJNS4_4SM904GMMA27MMA_64x256x32_S32S8S8_SS_TNEEEENS4_6LayoutINS5_IJSC_SC_SC_EEENS5_IJNSA_ILi0EEEST_ST_EEEEENS5_IJNS4_10UnderscoreESW_SW_EEEEENS4_23SM90_TMA_LOAD_MULTICASTENS4_14ComposedLayoutINS4_7SwizzleILi1ELi4ELi3EEENS4_18smem_ptr_flag_bitsILi8EEENSR_INS5_IJNSA_ILi8EEESI_EEENS5_IJSI_SC_EEEEEEEvNS4_8identityESZ_S19_vS1A_EENS_8epilogue10collective6detail29Sm90TmaWarpSpecializedAdapterINS1D_15DefaultEpilogueIaSK_SK_NS1C_6thread17LinearCombinationIaLi1EiiLNS1H_9ScaleType4KindE0ELNS_15FloatRoundStyleE2EaEENS1_15EpilogueDefaultEEEEEvvEEEEvNT_6ParamsE,(.L_x_370 - _ZN7cutlass13device_kernelINS_4gemm6kernel13GemmUniversalIN4cute5tupleIJiiiiEEENS1_10collective13CollectiveMmaINS1_34MainloopSm90TmaGmmaWarpSpecializedILi22ENS5_IJNS4_1CILi2EEESB_NSA_ILi1EEEEEENS1_32KernelTmaWarpSpecializedPingpongEEENS5_IJNSA_ILi64EEENSA_ILi256EEENSA_ILi32EEEEEEaNS5_IJlSC_lEEEaSK_NS4_8TiledMMAINS4_8MMA_AtomIJNS4_4SM904GMMA27MMA_64x256x32_S32S8S8_SS_TNEEEENS4_6LayoutINS5_IJSC_SC_SC_EEENS5_IJNSA_ILi0EEEST_ST_EEEEENS5_IJNS4_10UnderscoreESW_SW_EEEEENS4_23SM90_TMA_LOAD_MULTICASTENS4_14ComposedLayoutINS4_7SwizzleILi1ELi4ELi3EEENS4_18smem_ptr_flag_bitsILi8EEENSR_INS5_IJNSA_ILi8EEESI_EEENS5_IJSI_SC_EEEEEEEvNS4_8identityESZ_S19_vS1A_EENS_8epilogue10collective6detail29Sm90TmaWarpSpecializedAdapterINS1D_15DefaultEpilogueIaSK_SK_NS1C_6thread17LinearCombinationIaLi1EiiLNS1H_9ScaleType4KindE0ELNS_15FloatRoundStyleE2EaEENS1_15EpilogueDefaultEEEEEvvEEEEvNT_6ParamsE)
        .other          _ZN7cutlass13device_kernelINS_4gemm6kernel13GemmUniversalIN4cute5tupleIJiiiiEEENS1_10collective13CollectiveMmaINS1_34MainloopSm90TmaGmmaWarpSpecializedILi22ENS5_IJNS4_1CILi2EEESB_NSA_ILi1EEEEEENS1_32KernelTmaWarpSpecializedPingpongEEENS5_IJNSA_ILi64EEENSA_ILi256EEENSA_ILi32EEEEEEaNS5_IJlSC_lEEEaSK_NS4_8TiledMMAINS4_8MMA_AtomIJNS4_4SM904GMMA27MMA_64x256x32_S32S8S8_SS_TNEEEENS4_6LayoutINS5_IJSC_SC_SC_EEENS5_IJNSA_ILi0EEEST_ST_EEEEENS5_IJNS4_10UnderscoreESW_SW_EEEEENS4_23SM90_TMA_LOAD_MULTICASTENS4_14ComposedLayoutINS4_7SwizzleILi1ELi4ELi3EEENS4_18smem_ptr_flag_bitsILi8EEENSR_INS5_IJNSA_ILi8EEESI_EEENS5_IJSI_SC_EEEEEEEvNS4_8identityESZ_S19_vS1A_EENS_8epilogue10collective6detail29Sm90TmaWarpSpecializedAdapterINS1D_15DefaultEpilogueIaSK_SK_NS1C_6thread17LinearCombinationIaLi1EiiLNS1H_9ScaleType4KindE0ELNS_15FloatRoundStyleE2EaEENS1_15EpilogueDefaultEEEEEvvEEEEvNT_6ParamsE,@"STO_CUDA_ENTRY STV_DEFAULT"
_ZN7cutlass13device_kernelINS_4gemm6kernel13GemmUniversalIN4cute5tupleIJiiiiEEENS1_10collective13CollectiveMmaINS1_34MainloopSm90TmaGmmaWarpSpecializedILi22ENS5_IJNS4_1CILi2EEESB_NSA_ILi1EEEEEENS1_32KernelTmaWarpSpecializedPingpongEEENS5_IJNSA_ILi64EEENSA_ILi256EEENSA_ILi32EEEEEEaNS5_IJlSC_lEEEaSK_NS4_8TiledMMAINS4_8MMA_AtomIJNS4_4SM904GMMA27MMA_64x256x32_S32S8S8_SS_TNEEEENS4_6LayoutINS5_IJSC_SC_SC_EEENS5_IJNSA_ILi0EEEST_ST_EEEEENS5_IJNS4_10UnderscoreESW_SW_EEEEENS4_23SM90_TMA_LOAD_MULTICASTENS4_14ComposedLayoutINS4_7SwizzleILi1ELi4ELi3EEENS4_18smem_ptr_flag_bitsILi8EEENSR_INS5_IJNSA_ILi8EEESI_EEENS5_IJSI_SC_EEEEEEEvNS4_8identityESZ_S19_vS1A_EENS_8epilogue10collective6detail29Sm90TmaWarpSpecializedAdapterINS1D_15DefaultEpilogueIaSK_SK_NS1C_6thread17LinearCombinationIaLi1EiiLNS1H_9ScaleType4KindE0ELNS_15FloatRoundStyleE2EaEENS1_15EpilogueDefaultEEEEEvvEEEEvNT_6ParamsE:
[----:B------:R-:W0:Y:S02]  /*0000*/  LDC R1, c[0x0][0x28] ;  /* 0x00000a00ff017b82 */ /* 0x000e240000000800 */
[----:B0-----:R-:W-:Y:S01]  /*0010*/  VIADD R1, R1, 0xfffffff8 ;  /* 0xfffffff801017836 */ /* 0x001fe20000000000 */
[----:B------:R-:W0:Y:S01]  /*0020*/  S2R R4, SR_TID.X ;  /* 0x0000000000047919 */ /* 0x000e220000002100 */
[----:B------:R-:W-:Y:S01]  /*0030*/  ELECT P0, URZ, PT ;  /* 0x00000000003f782f */ /* 0x000fe20003800000 */
[----:B------:R-:W-:Y:S01]  /*0040*/  BSSY B0, `(.L_x_0) ;  /* 0x000000f000007945 */ /* 0x000fe20003800000 */
[--C-:B0-----:R-:W-:Y:S02]  /*0050*/  SHF.R.U32.HI R2, RZ, 0x5, R4.reuse ;  /* 0x00000005ff027819 */ /* 0x101fe40000011604 */
[----:B------:R-:W-:-:S03]  /*0060*/  SHF.R.U32.HI R7, RZ, 0x7, R4 ;  /* 0x00000007ff077819 */ /* 0x000fc60000011604 */
[----:B------:R-:W0:Y:S04]  /*0070*/  SHFL.IDX PT, R5, R2, RZ, 0x1f ;  /* 0x00001fff02057589 */ /* 0x000e2800000e0000 */
[----:B------:R1:W2:Y:S01]  /*0080*/  SHFL.IDX PT, R10, R7, RZ, 0x1f ;  /* 0x00001fff070a7589 */ /* 0x0002a200000e0000 */
[----:B0-----:R-:W-:-:S13]  /*0090*/  ISETP.NE.OR P0, PT, R5, RZ, !P0 ;  /* 0x000000ff0500720c */ /* 0x001fda0004705670 */
[----:B-12---:R-:W-:Y:S05]  /*00a0*/  @P0 BRA `(.L_x_1) ;  /* 0x0000000000200947 */ /* 0x006fea0003800000 */
[----:B------:R-:W-:Y:S02]  /*00b0*/  ULDC.64 UR4, c[0x0][0x198] ;  /* 0x0000660000047ab9 */ /* 0x000fe40000000a00 */
[----:B------:R-:W-:Y:S02]  /*00c0*/  UIADD3 UR6, UP0, UR4, 0xf0, URZ ;  /* 0x000000f004067890 */ /* 0x000fe4000ff1e03f */
[----:B------:R-:W-:Y:S02]  /*00d0*/  UIADD3 UR4, UP1, UR4, 0x1f0, URZ ;  /* 0x000001f004047890 */ /* 0x000fe4000ff3e03f */
[----:B------:R-:W-:Y:S02]  /*00e0*/  UIADD3.X UR7, URZ, UR5, URZ, UP0, !UPT ;  /* 0x000000053f077290 */ /* 0x000fe400087fe43f */
[----:B------:R-:W-:-:S07]  /*00f0*/  UIADD3.X UR5, URZ, UR5, URZ, UP1, !UPT ;  /* 0x000000053f057290 */ /* 0x000fce0008ffe43f */
[----:B------:R0:W-:Y:S02]  /*0100*/  UTMACCTL.PF [UR6] ;  /* 0x00000000060079b9 */ /* 0x0001e40008040000 */
[----:B------:R0:W-:Y:S02]  /*0110*/  UTMACCTL.PF [UR4] ;  /* 0x00000000040079b9 */ /* 0x0001e40008040000 */
[----:B0-----:R-:W-:Y:S01]  /*0120*/  NOP ;  /* 0x0000000000007918 */ /* 0x001fe20000000000 */
.L_x_1:
[----:B------:R-:W-:Y:S05]  /*0130*/  BSYNC B0 ;  /* 0x0000000000007941 */ /* 0x000fea0003800000 */
.L_x_0:
[----:B------:R-:W0:Y:S01]  /*0140*/  SHFL.IDX PT, R8, R2, RZ, 0x1f ;  /* 0x00001fff02087589 */ /* 0x000e2200000e0000 */
[----:B------:R-:W-:-:S04]  /*0150*/  SHF.R.S32.HI R3, RZ, 0x1f, R4 ;  /* 0x0000001fff037819 */ /* 0x000fc80000011404 */
[----:B------:R-:W-:Y:S02]  /*0160*/  LEA.HI R3, R3, R4, RZ, 0x7 ;  /* 0x0000000403037211 */ /* 0x000fe400078f38ff */
[----:B0-----:R-:W-:-:S13]  /*0170*/  ISETP.NE.AND P0, PT, R8, RZ, PT ;  /* 0x000000ff0800720c */ /* 0x001fda0003f05270 */
[----:B------:R-:W-:Y:S05]  /*0180*/  @P0 BRA `(.L_x_2) ;  /* 0x0000000000f40947 */ /* 0x000fea0003800000 */
[----:B------:R-:W-:Y:S01]  /*0190*/  ELECT P0, URZ, PT ;  /* 0x00000000003f782f */ /* 0x000fe20003800000 */
[----:B------:R-:W-:-:S12]  /*01a0*/  BSSY B0, `(.L_x_2) ;  /* 0x000003b000007945 */ /* 0x000fd80003800000 */
[----:B------:R-:W-:Y:S05]  /*01b0*/  @!P0 BRA `(.L_x_3) ;  /* 0x0000000000e48947 */ /* 0x000fea0003800000 */
[----:B------:R-:W0:Y:S01]  /*01c0*/  S2UR UR8, SR_CgaCtaId ;  /* 0x00000000000879c3 */ /* 0x000e220000008800 */
[----:B------:R-:W-:Y:S01]  /*01d0*/  UMOV UR4, 0x400 ;  /* 0x0000040000047882 */ /* 0x000fe20000000000 */
[----:B------:R-:W-:Y:S01]  /*01e0*/  UMOV UR5, 0x1 ;  /* 0x0000000100057882 */ /* 0x000fe20000000000 */
[----:B------:R-:W-:Y:S02]  /*01f0*/  UMOV UR6, 0x3 ;  /* 0x0000000300067882 */ /* 0x000fe40000000000 */
[----:B------:R-:W-:-:S04]  /*0200*/  UIADD3 UR6, -UR6, 0x100000, URZ ;  /* 0x0010000006067890 */ /* 0x000fc8000fffe13f */
[----:B------:R-:W-:Y:S02]  /*0210*/  USHF.L.U32 UR7, UR6, 0xb, URZ ;  /* 0x0000000b06077899 */ /* 0x000fe4000800063f */
[----:B------:R-:W-:Y:S02]  /*0220*/  USHF.L.U32 UR6, UR6, 0x1, URZ ;  /* 0x0000000106067899 */ /* 0x000fe4000800063f */
[----:B0-----:R-:W-:Y:S02]  /*0230*/  ULEA UR8, UR8, UR4, 0x18 ;  /* 0x0000000408087291 */ /* 0x001fe4000f8ec03f */
[----:B------:R-:W-:-:S04]  /*0240*/  UIADD3 UR4, -UR5, 0x100000, URZ ;  /* 0x0010000005047890 */ /* 0x000fc8000fffe13f */
[----:B------:R-:W-:Y:S02]  /*0250*/  USHF.L.U32 UR5, UR4, 0xb, URZ ;  /* 0x0000000b04057899 */ /* 0x000fe4000800063f */
[----:B------:R-:W-:Y:S01]  /*0260*/  USHF.L.U32 UR4, UR4, 0x1, URZ ;  /* 0x0000000104047899 */ /* 0x000fe2000800063f */
[----:B------:R-:W0:Y:S11]  /*0270*/  FENCE.VIEW.ASYNC.S ;  /* 0x00000000000073c6 */ /* 0x000e360000000000 */
[----:B0-----:R0:W1:Y:S01]  /*0280*/  SYNCS.EXCH.64 URZ, [UR8], UR4 ;  /* 0x00000004083f75b2 */ /* 0x0010620008000100 */
[----:B------:R0:W2:Y:S01]  /*0290*/  SYNCS.EXCH.64 URZ, [UR8+0xb0], UR6 ;  /* 0x0000b006083f75b2 */ /* 0x0000a20008000100 */
[----:B------:R0:W3:Y:S01]  /*02a0*/  SYNCS.EXCH.64 URZ, [UR8+0x8], UR4 ;  /* 0x00000804083f75b2 */ /* 0x0000e20008000100 */
[----:B------:R0:W4:Y:S01]  /*02b0*/  SYNCS.EXCH.64 URZ, [UR8+0xb8], UR6 ;  /* 0x0000b806083f75b2 */ /* 0x0001220008000100 */
[----:B------:R0:W0:Y:S01]  /*02c0*/  SYNCS.EXCH.64 URZ, [UR8+0x10], UR4 ;  /* 0x00001004083f75b2 */ /* 0x0000220008000100 */
        /* <DEDUP_REMOVED lines=39> */
[----:B-1234-:R-:W-:Y:S01]  /*0540*/  NOP ;  /* 0x0000000000007918 */ /* 0x01efe20000000000 */
.L_x_3:
[----:B0-----:R-:W-:Y:S05]  /*0550*/  BSYNC B0 ;  /* 0x0000000000007941 */ /* 0x001fea0003800000 */
.L_x_2:
[----:B------:R-:W0:Y:S01]  /*0560*/  SHFL.IDX PT, R13, R2, RZ, 0x1f ;  /* 0x00001fff020d7589 */ /* 0x000e2200000e0000 */
[----:B------:R-:W1:Y:S01]  /*0570*/  S2UR UR12, SR_CTAID.X ;  /* 0x00000000000c79c3 */ /* 0x000e620000002500 */
[----:B------:R-:W-:Y:S02]  /*0580*/  LOP3.LUT R3, R3, 0xffffff80, RZ, 0xc0, !PT ;  /* 0xffffff8003037812 */ /* 0x000fe400078ec0ff */
[----:B------:R-:W-:Y:S01]  /*0590*/  ELECT P0, URZ, PT ;  /* 0x00000000003f782f */ /* 0x000fe20003800000 */
[----:B------:R2:W3:Y:S01]  /*05a0*/  SHFL.IDX PT, R12, R2, RZ, 0x1f ;  /* 0x00001fff020c7589 */ /* 0x0004e200000e0000 */
[----:B------:R-:W-:Y:S01]  /*05b0*/  ELECT P1, URZ, PT ;  /* 0x00000000003f782f */ /* 0x000fe20003820000 */
[----:B------:R-:W-:Y:S01]  /*05c0*/  NOP ;  /* 0x0000000000007918 */ /* 0x000fe20000000000 */
[----:B------:R-:W-:Y:S01]  /*05d0*/  IMAD.IADD R3, R4, 0x1, -R3 ;  /* 0x0000000104037824 */ /* 0x000fe200078e0a03 */
[----:B------:R-:W4:Y:S01]  /*05e0*/  S2R R6, SR_CTAID.Y ;  /* 0x0000000000067919 */ /* 0x000f220000002600 */
[----:B------:R-:W-:Y:S01]  /*05f0*/  ULDC UR4, c[0x0][0x150] ;  /* 0x0000540000047ab9 */ /* 0x000fe20000000800 */
[----:B------:R-:W5:Y:S01]  /*0600*/  LDC R14, c[0x0][0x144] ;  /* 0x00005100ff0e7b82 */ /* 0x000f620000000800 */
[----:B------:R-:W-:Y:S01]  /*0610*/  UMOV UR11, 0x80 ;  /* 0x00000080000b7882 */ /* 0x000fe20000000000 */
[----:B------:R-:W-:Y:S01]  /*0620*/  SHF.R.S32.HI R0, RZ, 0x1f, R3 ;  /* 0x0000001fff007819 */ /* 0x000fe20000011403 */
[----:B------:R-:W-:Y:S01]  /*0630*/  NOP ;  /* 0x0000000000007918 */ /* 0x000fe20000000000 */
[C---:B------:R-:W-:Y:S01]  /*0640*/  VIADD R35, R10.reuse, 0xffffffff ;  /* 0xffffffff0a237836 */ /* 0x040fe20000000000 */
[----:B------:R-:W-:Y:S01]  /*0650*/  ISETP.NE.AND P4, PT, R10, RZ, PT ;  /* 0x000000ff0a00720c */ /* 0x000fe20003f85270 */
[----:B------:R-:W-:Y:S01]  /*0660*/  IMAD.MOV.U32 R154, RZ, RZ, 0x1 ;  /* 0x00000001ff9a7424 */ /* 0x000fe200078e00ff */
[----:B------:R-:W-:Y:S01]  /*0670*/  LEA.HI R9, R0, R3, RZ, 0x3 ;  /* 0x0000000300097211 */ /* 0x000fe200078f18ff */
[----:B------:R-:W5:Y:S01]  /*0680*/  LDC R15, c[0x0][0x140] ;  /* 0x00005000ff0f7b82 */ /* 0x000f620000000800 */
[----:B------:R-:W-:-:S02]  /*0690*/  ISETP.GE.U32.AND P6, PT, R35, 0x2, PT ;  /* 0x000000022300780c */ /* 0x000fc40003fc6070 */
[--C-:B------:R-:W-:Y:S02]  /*06a0*/  SHF.R.S32.HI R11, RZ, 0x3, R9.reuse ;  /* 0x00000003ff0b7819 */ /* 0x100fe40000011409 */
[----:B--2---:R-:W-:Y:S02]  /*06b0*/  SHF.R.S32.HI R2, RZ, 0x1f, R9 ;  /* 0x0000001fff027819 */ /* 0x004fe40000011409 */
[----:B------:R-:W-:Y:S01]  /*06c0*/  SHF.R.S32.HI R9, RZ, 0x1f, R8 ;  /* 0x0000001fff097819 */ /* 0x000fe20000011408 */
[----:B------:R-:W2:Y:S01]  /*06d0*/  LDC R25, c[0x0][0x148] ;  /* 0x00005200ff197b82 */ /* 0x000ea20000000800 */
[----:B0-----:R-:W-:Y:S02]  /*06e0*/  ISETP.NE.OR P0, PT, R13, RZ, !P0 ;  /* 0x000000ff0d00720c */ /* 0x001fe40004705670 */
[----:B-1----:R-:W-:Y:S02]  /*06f0*/  I2FP.F32.U32 R13, UR12 ;  /* 0x0000000c000d7c45 */ /* 0x002fe40008201000 */
[----:B------:R-:W-:-:S02]  /*0700*/  LEA.HI R2, R2, R11, RZ, 0x2 ;  /* 0x0000000b02027211 */ /* 0x000fc400078f10ff */
[----:B------:R-:W-:Y:S01]  /*0710*/  LEA.HI R9, R9, R8, RZ, 0x2 ;  /* 0x0000000809097211 */ /* 0x000fe200078f10ff */
[----:B------:R-:W-:Y:S01]  /*0720*/  FMUL R13, R13, UR4 ;  /* 0x000000040d0d7c20 */ /* 0x000fe20008400000 */
[----:B---3--:R-:W-:Y:S01]  /*0730*/  ISETP.NE.OR P1, PT, R12, RZ, !P1 ;  /* 0x000000ff0c00720c */ /* 0x008fe20004f25670 */
[----:B------:R-:W-:Y:S01]  /*0740*/  ULDC UR4, c[0x0][0x154] ;  /* 0x0000550000047ab9 */ /* 0x000fe20000000800 */
[----:B------:R-:W-:Y:S02]  /*0750*/  LOP3.LUT R12, R2, 0xfffffffc, RZ, 0xc0, !PT ;  /* 0xfffffffc020c7812 */ /* 0x000fe400078ec0ff */
[----:B------:R-:W-:Y:S01]  /*0760*/  LOP3.LUT R9, R9, 0x3ffffffc, RZ, 0xc0, !PT ;  /* 0x3ffffffc09097812 */ /* 0x000fe200078ec0ff */
[----:B------:R-:W0:Y:S01]  /*0770*/  F2I.U32.TRUNC.NTZ R13, R13 ;  /* 0x0000000d000d7305 */ /* 0x000e22000020f000 */
[----:B------:R-:W-:Y:S01]  /*0780*/  VOTEU.ALL UP1, P0 ;  /* 0x00000000003f7886 */ /* 0x000fe20000020000 */
[----:B------:R-:W-:Y:S01]  /*0790*/  IMAD.IADD R12, R11, 0x1, -R12 ;  /* 0x000000010b0c7824 */ /* 0x000fe200078e0a0c */
[----:B----4-:R-:W-:Y:S01]  /*07a0*/  I2FP.F32.U32 R11, R6 ;  /* 0x00000006000b7245 */ /* 0x010fe20000201000 */
[----:B------:R-:W-:Y:S01]  /*07b0*/  IMAD.IADD R9, R8, 0x1, -R9 ;  /* 0x0000000108097824 */ /* 0x000fe200078e0a09 */
[----:B------:R-:W-:Y:S01]  /*07c0*/  SHF.R.S32.HI R2, RZ, 0x1f, R5 ;  /* 0x0000001fff027819 */ /* 0x000fe20000011405 */
[----:B------:R-:W1:Y:S01]  /*07d0*/  @!UP1 S2UR UR7, SR_CgaCtaId ;  /* 0x00000000000799c3 */ /* 0x000e620000008800 */
[----:B------:R-:W-:Y:S01]  /*07e0*/  @!UP1 UMOV UR6, 0x400 ;  /* 0x0000040000069882 */ /* 0x000fe20000000000 */
[----:B------:R-:W-:Y:S01]  /*07f0*/  IMAD R9, R9, 0x4, R12 ;  /* 0x0000000409097824 */ /* 0x000fe200078e020c */
[----:B------:R-:W-:Y:S01]  /*0800*/  VOTEU.ALL UP2, P1 ;  /* 0x00000000003f7886 */ /* 0x000fe20000840000 */
[----:B------:R-:W-:Y:S01]  /*0810*/  FMUL R11, R11, UR4 ;  /* 0x000000040b0b7c20 */ /* 0x000fe20008400000 */
[----:B------:R-:W-:Y:S01]  /*0820*/  LEA.HI R2, R2, R5, RZ, 0x2 ;  /* 0x0000000502027211 */ /* 0x000fe200078f10ff */
[----:B------:R-:W-:Y:S01]  /*0830*/  UMOV UR4, 0x20 ;  /* 0x0000002000047882 */ /* 0x000fe20000000000 */
[----:B------:R-:W-:Y:S01]  /*0840*/  LEA.HI R8, R9, R9, RZ, 0x1 ;  /* 0x0000000909087211 */ /* 0x000fe200078f08ff */
[----:B------:R-:W3:Y:S01]  /*0850*/  @!UP2 S2UR UR10, SR_CgaCtaId ;  /* 0x00000000000aa9c3 */ /* 0x000ee20000008800 */
[----:B0-----:R-:W-:Y:S01]  /*0860*/  IMAD.MOV R13, RZ, RZ, -R13 ;  /* 0x000000ffff0d7224 */ /* 0x001fe200078e0a0d */
[----:B------:R-:W0:Y:S01]  /*0870*/  F2I.U32.TRUNC.NTZ R11, R11 ;  /* 0x0000000b000b7305 */ /* 0x000e22000020f000 */
[----:B------:R-:W-:Y:S01]  /*0880*/  LOP3.LUT R8, R8, 0xfffffffe, RZ, 0xc0, !PT ;  /* 0xfffffffe08087812 */ /* 0x000fe200078ec0ff */
[----:B------:R-:W-:-:S04]  /*0890*/  @!UP1 UIADD3 UR4, -UR4, 0x100000, URZ ;  /* 0x0010000004049890 */ /* 0x000fc8000fffe13f */
[----:B------:R-:W-:Y:S02]  /*08a0*/  @!UP1 USHF.L.U32 UR5, UR4, 0xb, URZ ;  /* 0x0000000b04059899 */ /* 0x000fe4000800063f */
[----:B------:R-:W-:Y:S01]  /*08b0*/  @!UP1 USHF.L.U32 UR4, UR4, 0x1, URZ ;  /* 0x0000000104049899 */ /* 0x000fe2000800063f */
[----:B-----5:R-:W-:Y:S01]  /*08c0*/  IMAD R21, R14, R13, UR12 ;  /* 0x0000000c0e157e24 */ /* 0x020fe2000f8e020d */
[----:B------:R-:W-:Y:S01]  /*08d0*/  LOP3.LUT R2, R2, 0xfffffffc, RZ, 0xc0, !PT ;  /* 0xfffffffc02027812 */ /* 0x000fe200078ec0ff */
[----:B------:R-:W-:Y:S01]  /*08e0*/  @!UP2 UMOV UR9, 0x400 ;  /* 0x000004000009a882 */ /* 0x000fe20000000000 */
[----:B------:R-:W-:Y:S01]  /*08f0*/  IMAD.IADD R8, R9, 0x1, -R8 ;  /* 0x0000000109087824 */ /* 0x000fe200078e0a08 */
[----:B------:R-:W-:Y:S01]  /*0900*/  VOTEU.ALL UP3, P1 ;  /* 0x00000000003f7886 */ /* 0x000fe20000860000 */
[----:B------:R-:W-:Y:S01]  /*0910*/  VOTEU.ALL UP4, P1 ;  /* 0x00000000003f7886 */ /* 0x000fe20000880000 */
[----:B------:R-:W-:Y:S01]  /*0920*/  IMAD.IADD R5, R5, 0x1, -R2 ;  /* 0x0000000105057824 */ /* 0x000fe200078e0a02 */
[----:B------:R-:W-:Y:S01]  /*0930*/  VOTEU.ALL UP5, P1 ;  /* 0x00000000003f7886 */ /* 0x000fe200008a0000 */
[----:B------:R-:W-:Y:S01]  /*0940*/  ISETP.NE.AND P3, PT, R8, R21, PT ;  /* 0x000000150800720c */ /* 0x000fe20003f65270 */
[----:B------:R-:W-:Y:S01]  /*0950*/  IMAD.SHL.U32 R2, R9, 0x4, RZ ;  /* 0x0000000409027824 */ /* 0x000fe200078e00ff */
[----:B------:R-:W-:Y:S01]  /*0960*/  ISETP.EQ.U32.AND P2, PT, R15, 0x1, PT ;  /* 0x000000010f00780c */ /* 0x000fe20003f42070 */
[----:B-1----:R-:W-:Y:S01]  /*0970*/  @!UP1 ULEA UR8, UR7, UR6, 0x18 ;  /* 0x0000000607089291 */ /* 0x002fe2000f8ec03f */
[----:B0-----:R-:W-:Y:S01]  /*0980*/  IMAD.MOV R20, RZ, RZ, -R11 ;  /* 0x000000ffff147224 */ /* 0x001fe200078e0a0b */
[----:B------:R-:W-:-:S04]  /*0990*/  @!UP2 UIADD3 UR6, -UR11, 0x100000, URZ ;  /* 0x001000000b06a890 */ /* 0x000fc8000fffe13f */
[----:B------:R-:W-:Y:S02]  /*09a0*/  @!UP2 USHF.L.U32 UR7, UR6, 0xb, URZ ;  /* 0x0000000b0607a899 */ /* 0x000fe4000800063f */
[----:B------:R-:W-:Y:S01]  /*09b0*/  @!UP2 USHF.L.U32 UR6, UR6, 0x1, URZ ;  /* 0x000000010606a899 */ /* 0x000fe2000800063f */
[----:B------:R-:W-:Y:S01]  /*09c0*/  LOP3.LUT R155, R9, 0xc, R2, 0x78, !PT ;  /* 0x0000000c099b7812 */ /* 0x000fe200078e7802 */
[----:B------:R-:W-:Y:S01]  /*09d0*/  VOTEU.ALL UP0, P0 ;  /* 0x00000000003f7886 */ /* 0x000fe20000000000 */
[----:B------:R-:W-:Y:S01]  /*09e0*/  VOTEU.ALL UP1, P0 ;  /* 0x00000000003f7886 */ /* 0x000fe20000020000 */
[----:B--2---:R-:W-:Y:S01]  /*09f0*/  IMAD R9, R25, R20, R6 ;  /* 0x0000001419097224 */ /* 0x004fe200078e0206 */
[----:B------:R-:W-:Y:S01]  /*0a00*/  LOP3.LUT P0, RZ, R3, 0x7, RZ, 0xc0, !PT ;  /* 0x0000000703ff7812 */ /* 0x000fe2000780c0ff */
[----:B---3--:R-:W-:Y:S01]  /*0a10*/  @!UP2 ULEA UR9, UR10, UR9, 0x18 ;  /* 0x000000090a09a291 */ /* 0x008fe2000f8ec03f */
[----:B------:R0:W1:Y:S01]  /*0a20*/  SHFL.IDX PT, R14, R7, RZ, 0x1f ;  /* 0x00001fff070e7589 */ /* 0x00006200000e0000 */
[----:B------:R-:W-:Y:S01]  /*0a30*/  VOTEU.ALL UP2, P1 ;  /* 0x00000000003f7886 */ /* 0x000fe20000840000 */
[----:B------:R-:W-:-:S02]  /*0a40*/  @P3 LEA.HI R2, R155, R155, RZ, 0x1 ;  /* 0x0000009b9b023211 */ /* 0x000fc400078f08ff */
[----:B------:R-:W2:Y:S02]  /*0a50*/  FENCE.VIEW.ASYNC.S ;  /* 0x00000000000073c6 */ /* 0x000ea40000000000 */
[----:B--2---:R0:W2:Y:S01]  /*0a60*/  @!UP0 SYNCS.EXCH.64 URZ, [UR8+0x190], UR4 ;  /* 0x00019004083f85b2 */ /* 0x0040a20008000100 */
[C---:B------:R-:W-:Y:S02]  /*0a70*/  ISETP.NE.AND P1, PT, R5.reuse, 0x3, PT ;  /* 0x000000030500780c */ /* 0x040fe40003f25270 */
[----:B------:R-:W-:Y:S02]  /*0a80*/  @P3 SHF.R.S32.HI R2, RZ, 0x1, R2 ;  /* 0x00000001ff023819 */ /* 0x000fe40000011402 */
[----:B------:R-:W-:Y:S02]  /*0a90*/  ISETP.EQ.OR P1, PT, R5, RZ, !P1 ;  /* 0x000000ff0500720c */ /* 0x000fe40004f22670 */
[----:B------:R-:W-:Y:S02]  /*0aa0*/  @P3 ISETP.NE.AND P5, PT, R2, R9, PT ;  /* 0x000000090200320c */ /* 0x000fe40003fa5270 */
[----:B------:R-:W-:-:S02]  /*0ab0*/  ISETP.LT.U32.AND P0, PT, R155, 0x4, !P0 ;  /* 0x000000049b00780c */ /* 0x000fc40004701070 */
[----:B------:R-:W-:Y:S02]  /*0ac0*/  ISETP.EQ.AND P1, PT, R10, RZ, P1 ;  /* 0x000000ff0a00720c */ /* 0x000fe40000f22270 */
[----:B------:R-:W-:Y:S02]  /*0ad0*/  SEL R9, RZ, 0x1, !P0 ;  /* 0x00000001ff097807 */ /* 0x000fe40004000000 */
[----:B------:R-:W-:Y:S01]  /*0ae0*/  @P3 SEL R154, RZ, 0x1, P5 ;  /* 0x00000001ff9a3807 */ /* 0x000fe20002800000 */
[----:B------:R0:W3:Y:S01]  /*0af0*/  @!UP1 SYNCS.EXCH.64 URZ, [UR8+0x198], UR4 ;  /* 0x00019804083f95b2 */ /* 0x0000e20008000100 */
[----:B------:R-:W-:Y:S01]  /*0b00*/  NOP ;  /* 0x0000000000007918 */ /* 0x000fe20000000000 */
[----:B------:R-:W-:Y:S02]  /*0b10*/  SEL R16, RZ, 0x1, !P1 ;  /* 0x00000001ff107807 */ /* 0x000fe40004800000 */
[----:B------:R-:W-:Y:S02]  /*0b20*/  LOP3.LUT R154, R154, R9, RZ, 0xc0, !PT ;  /* 0x000000099a9a7212 */ /* 0x000fe400078ec0ff */
[----:B------:R-:W-:Y:S01]  /*0b30*/  SEL R16, R16, 0x2, P6 ;  /* 0x0000000210107807 */ /* 0x000fe20003000000 */
[----:B------:R0:W4:Y:S01]  /*0b40*/  @!UP2 SYNCS.EXCH.64 URZ, [UR9+0x170], UR6 ;  /* 0x00017006093fa5b2 */ /* 0x0001220008000100 */
[----:B------:R0:W0:Y:S01]  /*0b50*/  @!UP3 SYNCS.EXCH.64 URZ, [UR9+0x178], UR6 ;  /* 0x00017806093fb5b2 */ /* 0x0000220008000100 */
[----:B------:R0:W0:Y:S01]  /*0b60*/  @!UP4 SYNCS.EXCH.64 URZ, [UR9+0x180], UR6 ;  /* 0x00018006093fc5b2 */ /* 0x0000220008000100 */
[----:B------:R0:W0:Y:S01]  /*0b70*/  @!UP5 SYNCS.EXCH.64 URZ, [UR9+0x188], UR6 ;  /* 0x00018806093fd5b2 */ /* 0x0000220008000100 */
[----:B------:R-:W-:Y:S01]  /*0b80*/  NOP ;  /* 0x0000000000007918 */ /* 0x000fe20000000000 */
[----:B-12---:R-:W-:Y:S05]  /*0b90*/  @!P2 BRA `(.L_x_4) ;  /* 0x000000000008a947 */ /* 0x006fea0003800000 */
[----:B0--34-:R-:W-:Y:S01]  /*0ba0*/  UCGABAR_ARV ;  /* 0x00000000000079c7 */ /* 0x019fe20008000000 */
[----:B------:R-:W-:Y:S05]  /*0bb0*/  BRA `(.L_x_5) ;  /* 0x0000000000047947 */ /* 0x000fea0003800000 */
.L_x_4:
[----:B0--34-:R-:W-:Y:S01]  /*0bc0*/  NOP ;  /* 0x0000000000007918 */ /* 0x019fe20000000000 */
.L_x_5:
[----:B------:R-:W-:Y:S01]  /*0bd0*/  ULDC.64 UR4, c[0x0][0x598] ;  /* 0x0001660000047ab9 */ /* 0x000fe20000000a00 */
[----:B------:R-:W-:Y:S01]  /*0be0*/  ULDC.64 UR36, c[0x0][0x208] ;  /* 0x0000820000247ab9 */ /* 0x000fe20000000a00 */
[----:B------:R-:W-:-:S04]  /*0bf0*/  ISETP.NE.U32.AND P0, PT, RZ, UR4, PT ;  /* 0x00000004ff007c0c */ /* 0x000fc8000bf05070 */
[----:B------:R-:W-:-:S13]  /*0c00*/  ISETP.NE.AND.EX P0, PT, RZ, UR5, PT, P0 ;  /* 0x00000005ff007c0c */ /* 0x000fda000bf05300 */
[----:B------:R-:W-:Y:S05]  /*0c10*/  @!P0 BRA `(.L_x_6) ;  /* 0x00000000001c8947 */ /* 0x000fea0003800000 */
[----:B------:R-:W0:Y:S02]  /*0c20*/  LDC.64 R8, c[0x0][0x598] ;  /* 0x00016600ff087b82 */ /* 0x000e240000000a00 */
[----:B0-----:R-:W2:Y:S02]  /*0c30*/  LDG.E.64 R8, desc[UR36][R8.64] ;  /* 0x0000002408087981 */ /* 0x001ea4000c1e1b00 */
[----:B--2---:R-:W-:-:S04]  /*0c40*/  ISETP.NE.U32.AND P0, PT, R8, RZ, PT ;  /* 0x000000ff0800720c */ /* 0x004fc80003f05070 */
[----:B------:R-:W-:-:S13]  /*0c50*/  ISETP.NE.AND.EX P0, PT, R9, RZ, PT, P0 ;  /* 0x000000ff0900720c */ /* 0x000fda0003f05300 */
[----:B------:R-:W-:Y:S05]  /*0c60*/  @!P0 BRA `(.L_x_6) ;  /* 0x0000000000088947 */ /* 0x000fea0003800000 */
[----:B------:R0:W5:Y:S01]  /*0c70*/  LD.E R153, desc[UR36][R8.64] ;  /* 0x0000002408997980 */ /* 0x000162000c101900 */
[----:B------:R-:W-:Y:S05]  /*0c80*/  BRA `(.L_x_7) ;  /* 0x0000000000247947 */ /* 0x000fea0003800000 */
.L_x_6:
[----:B------:R-:W-:Y:S02]  /*0c90*/  ULDC.64 UR4, c[0x0][0x588] ;  /* 0x0001620000047ab9 */ /* 0x000fe40000000a00 */
[----:B------:R-:W-:-:S04]  /*0ca0*/  ISETP.NE.U32.AND P0, PT, RZ, UR4, PT ;  /* 0x00000004ff007c0c */ /* 0x000fc8000bf05070 */
[----:B------:R-:W-:-:S13]  /*0cb0*/  ISETP.NE.AND.EX P0, PT, RZ, UR5, PT, P0 ;  /* 0x00000005ff007c0c */ /* 0x000fda000bf05300 */
[----:B------:R-:W-:Y:S05]  /*0cc0*/  @!P0 BRA `(.L_x_8) ;  /* 0x00000000000c8947 */ /* 0x000fea0003800000 */
[----:B------:R-:W0:Y:S02]  /*0cd0*/  LDC.64 R8, c[0x0][0x588] ;  /* 0x00016200ff087b82 */ /* 0x000e240000000a00 */
[----:B0-----:R1:W5:Y:S01]  /*0ce0*/  LDG.E R153, desc[UR36][R8.64] ;  /* 0x0000002408997981 */ /* 0x001362000c1e1900 */
[----:B------:R-:W-:Y:S05]  /*0cf0*/  BRA `(.L_x_7) ;  /* 0x0000000000087947 */ /* 0x000fea0003800000 */
.L_x_8:
[----:B------:R-:W-:Y:S02]  /*0d00*/  ULDC UR4, c[0x0][0x580] ;  /* 0x0001600000047ab9 */ /* 0x000fe40000000800 */
[----:B------:R-:W-:-:S07]  /*0d10*/  IMAD.U32 R153, RZ, RZ, UR4 ;  /* 0x00000004ff997e24 */ /* 0x000fce000f8e00ff */
.L_x_7:
[----:B------:R-:W-:Y:S02]  /*0d20*/  ULDC.64 UR4, c[0x0][0x5a0] ;  /* 0x0001680000047ab9 */ /* 0x000fe40000000a00 */
[----:B------:R-:W-:-:S04]  /*0d30*/  ISETP.NE.U32.AND P0, PT, RZ, UR4, PT ;  /* 0x00000004ff007c0c */ /* 0x000fc8000bf05070 */
[----:B------:R-:W-:-:S13]  /*0d40*/  ISETP.NE.AND.EX P0, PT, RZ, UR5, PT, P0 ;  /* 0x00000005ff007c0c */ /* 0x000fda000bf05300 */
[----:B------:R-:W-:Y:S05]  /*0d50*/  @!P0 BRA `(.L_x_9) ;  /* 0x00000000001c8947 */ /* 0x000fea0003800000 */
[----:B01----:R-:W0:Y:S02]  /*0d60*/  LDC.64 R8, c[0x0][0x5a0] ;  /* 0x00016800ff087b82 */ /* 0x003e240000000a00 */
[----:B0-----:R-:W2:Y:S02]  /*0d70*/  LDG.E.64 R8, desc[UR36][R8.64] ;  /* 0x0000002408087981 */ /* 0x001ea4000c1e1b00 */
[----:B--2---:R-:W-:-:S04]  /*0d80*/  ISETP.NE.U32.AND P0, PT, R8, RZ, PT ;  /* 0x000000ff0800720c */ /* 0x004fc80003f05070 */
[----:B------:R-:W-:-:S13]  /*0d90*/  ISETP.NE.AND.EX P0, PT, R9, RZ, PT, P0 ;  /* 0x000000ff0900720c */ /* 0x000fda0003f05300 */
[----:B------:R-:W-:Y:S05]  /*0da0*/  @!P0 BRA `(.L_x_9) ;  /* 0x0000000000088947 */ /* 0x000fea0003800000 */
[----:B------:R0:W5:Y:S01]  /*0db0*/  LD.E R152, desc[UR36][R8.64] ;  /* 0x0000002408987980 */ /* 0x000162000c101900 */
[----:B------:R-:W-:Y:S05]  /*0dc0*/  BRA `(.L_x_10) ;  /* 0x0000000000247947 */ /* 0x000fea0003800000 */
.L_x_9:
[----:B------:R-:W-:Y:S02]  /*0dd0*/  ULDC.64 UR4, c[0x0][0x590] ;  /* 0x0001640000047ab9 */ /* 0x000fe40000000a00 */
[----:B------:R-:W-:-:S04]  /*0de0*/  ISETP.NE.U32.AND P0, PT, RZ, UR4, PT ;  /* 0x00000004ff007c0c */ /* 0x000fc8000bf05070 */
[----:B------:R-:W-:-:S13]  /*0df0*/  ISETP.NE.AND.EX P0, PT, RZ, UR5, PT, P0 ;  /* 0x00000005ff007c0c */ /* 0x000fda000bf05300 */
[----:B------:R-:W-:Y:S05]  /*0e00*/  @!P0 BRA `(.L_x_11) ;  /* 0x00000000000c8947 */ /* 0x000fea0003800000 */
[----:B01----:R-:W0:Y:S02]  /*0e10*/  LDC.64 R8, c[0x0][0x590] ;  /* 0x00016400ff087b82 */ /* 0x003e240000000a00 */
[----:B0-----:R1:W5:Y:S01]  /*0e20*/  LDG.E R152, desc[UR36][R8.64] ;  /* 0x0000002408987981 */ /* 0x001362000c1e1900 */
[----:B------:R-:W-:Y:S05]  /*0e30*/  BRA `(.L_x_10) ;  /* 0x0000000000087947 */ /* 0x000fea0003800000 */
.L_x_11:
[----:B------:R-:W-:Y:S02]  /*0e40*/  ULDC UR4, c[0x0][0x584] ;  /* 0x0001610000047ab9 */ /* 0x000fe40000000800 */
[----:B------:R-:W-:-:S07]  /*0e50*/  IMAD.U32 R152, RZ, RZ, UR4 ;  /* 0x00000004ff987e24 */ /* 0x000fce000f8e00ff */
.L_x_10:
[----:B------:R-:W2:Y:S01]  /*0e60*/  LDC R2, c[0x0][0x65c] ;  /* 0x00019700ff027b82 */ /* 0x000ea20000000800 */
[----:B------:R-:W-:Y:S01]  /*0e70*/  ULDC UR6, c[0x0][0x28c] ;  /* 0x0000a30000067ab9 */ /* 0x000fe20000000800 */
[----:B------:R-:W-:Y:S01]  /*0e80*/  ISETP.NE.AND P0, PT, R10, 0x2, PT ;  /* 0x000000020a00780c */ /* 0x000fe20003f05270 */
[----:B------:R-:W-:Y:S01]  /*0e90*/  UIADD3 UR6, UR6, 0x1f, URZ ;  /* 0x0000001f06067890 */ /* 0x000fe2000fffe03f */
[----:B01----:R-:W-:Y:S01]  /*0ea0*/  IMAD.U32 R8, RZ, RZ, UR12 ;  /* 0x0000000cff087e24 */ /* 0x003fe2000f8e00ff */
[----:B------:R-:W-:Y:S01]  /*0eb0*/  UMOV UR39, URZ ;  /* 0x0000003f00277c82 */ /* 0x000fe20008000000 */
[----:B------:R-:W-:Y:S01]  /*0ec0*/  IMAD.MOV.U32 R9, RZ, RZ, RZ ;  /* 0x000000ffff097224 */ /* 0x000fe200078e00ff */
[----:B------:R-:W-:Y:S01]  /*0ed0*/  USHF.R.S32.HI UR7, URZ, 0x1f, UR6 ;  /* 0x0000001f3f077899 */ /* 0x000fe20008011406 */
[----:B------:R-:W-:Y:S01]  /*0ee0*/  UMOV UR38, URZ ;  /* 0x0000003f00267c82 */ /* 0x000fe20008000000 */
[----:B------:R-:W-:Y:S02]  /*0ef0*/  ULDC.64 UR8, c[0x0][0x650] ;  /* 0x0001940000087ab9 */ /* 0x000fe40000000a00 */
[----:B------:R-:W-:-:S04]  /*0f00*/  ULEA.HI UR7, UR7, UR6, URZ, 0x5 ;  /* 0x0000000607077291 */ /* 0x000fc8000f8f283f */
[----:B------:R-:W-:Y:S01]  /*0f10*/  USHF.R.S32.HI UR40, URZ, 0x5, UR7 ;  /* 0x000000053f287899 */ /* 0x000fe20008011407 */
[----:B--2---:R-:W-:-:S13]  /*0f20*/  ISETP.NE.AND P1, PT, R2, 0x1, PT ;  /* 0x000000010200780c */ /* 0x004fda0003f25270 */
[----:B------:R-:W0:Y:S01]  /*0f30*/  @P1 LDC R19, c[0x0][0x10] ;  /* 0x00000400ff131b82 */ /* 0x000e220000000800 */
[----:B------:R-:W-:Y:S02]  /*0f40*/  @P1 IMAD.MOV.U32 R7, RZ, RZ, RZ ;  /* 0x000000ffff071224 */ /* 0x000fe400078e00ff */
[----:B------:R-:W-:-:S05]  /*0f50*/  @P1 IMAD.MOV.U32 R17, RZ, RZ, RZ ;  /* 0x000000ffff111224 */ /* 0x000fca00078e00ff */
[----:B------:R-:W1:Y:S01]  /*0f60*/  @!P1 LDC R11, c[0x0][0xc] ;  /* 0x00000300ff0b9b82 */ /* 0x000e620000000800 */
[----:B------:R-:W-:Y:S01]  /*0f70*/  ULDC UR4, c[0x0][0xc] ;  /* 0x0000030000047ab9 */ /* 0x000fe20000000800 */
[----:B------:R-:W-:Y:S02]  /*0f80*/  ULDC UR5, c[0x0][0x10] ;  /* 0x0000040000057ab9 */ /* 0x000fe40000000800 */
[----:B------:R-:W-:-:S04]  /*0f90*/  UIMAD.WIDE.U32 UR4, UR4, UR5, URZ ;  /* 0x00000005040472a5 */ /* 0x000fc8000f8e003f */
[----:B------:R-:W2:Y:S01]  /*0fa0*/  LDC R2, c[0x0][0x14] ;  /* 0x00000500ff027b82 */ /* 0x000ea20000000800 */
[----:B0-----:R-:W-:-:S04]  /*0fb0*/  @P1 IMAD.WIDE.U32 R18, R19, UR12, R6 ;  /* 0x0000000c13121c25 */ /* 0x001fc8000f8e0006 */
[----:B------:R-:W-:Y:S02]  /*0fc0*/  @P1 IMAD.IADD R17, R19, 0x1, R17 ;  /* 0x0000000113111824 */ /* 0x000fe400078e0211 */
[----:B-1----:R-:W-:-:S04]  /*0fd0*/  @!P1 IMAD.WIDE.U32 R8, R6, R11, R8 ;  /* 0x0000000b06089225 */ /* 0x002fc800078e0008 */
[----:B------:R-:W-:Y:S02]  /*0fe0*/  @!P1 IMAD.MOV.U32 R18, RZ, RZ, R8 ;  /* 0x000000ffff129224 */ /* 0x000fe400078e0008 */
[----:B------:R-:W-:Y:S02]  /*0ff0*/  @!P1 IMAD.MOV.U32 R17, RZ, RZ, R9 ;  /* 0x000000ffff119224 */ /* 0x000fe400078e0009 */
[----:B--2---:R-:W-:-:S04]  /*1000*/  IMAD.WIDE.U32 R12, R2, UR4, RZ ;  /* 0x00000004020c7c25 */ /* 0x004fc8000f8e00ff */
[----:B------:R-:W-:Y:S01]  /*1010*/  IMAD R23, R2, UR5, RZ ;  /* 0x0000000502177c24 */ /* 0x000fe2000f8e02ff */
[----:B------:R0:W-:Y:S03]  /*1020*/  STL.64 [R1], R12 ;  /* 0x0000000c01007387 */ /* 0x0001e60000100a00 */
[----:B------:R-:W-:Y:S01]  /*1030*/  IMAD.IADD R23, R13, 0x1, R23 ;  /* 0x000000010d177824 */ /* 0x000fe200078e0217 */
[----:B------:R-:W-:Y:S06]  /*1040*/  @P0 BRA `(.L_x_12) ;  /* 0x0000000000200947 */ /* 0x000fec0003800000 */
[----:B------:R-:W-:Y:S01]  /*1050*/  UISETP.GE.U32.AND UP0, UPT, UR40, 0x16, UPT ;  /* 0x000000162800788c */ /* 0x000fe2000bf06070 */
[----:B------:R-:W-:Y:S01]  /*1060*/  IADD3 R18, P0, R18, R12, RZ ;  /* 0x0000000c12127210 */ /* 0x000fe20007f1e0ff */
[----:B------:R-:W-:Y:S01]  /*1070*/  UIMAD.WIDE.U32 UR4, UR40, -0x45d1745d, URZ ;  /* 0xba2e8ba3280478a5 */ /* 0x000fe2000f8e003f */
[----:B------:R-:W-:-:S03]  /*1080*/  UMOV UR38, URZ ;  /* 0x0000003f00267c82 */ /* 0x000fc60008000000 */
[----:B------:R-:W-:Y:S01]  /*1090*/  USHF.R.U32.HI UR4, URZ, 0x4, UR5 ;  /* 0x000000043f047899 */ /* 0x000fe20008011605 */
[----:B------:R-:W-:-:S03]  /*10a0*/  IMAD.X R17, R23, 0x1, R17, P0 ;  /* 0x0000000117117824 */ /* 0x000fc600000e0611 */
[----:B------:R-:W-:Y:S02]  /*10b0*/  UIMAD UR39, UR4, -0x16, UR40 ;  /* 0xffffffea042778a4 */ /* 0x000fe4000f8e0228 */
[----:B------:R-:W-:-:S12]  /*10c0*/  @UP0 ULOP3.LUT UR38, UR4, 0x1, URZ, 0xc0, !UPT ;  /* 0x0000000104260892 */ /* 0x000fd8000f8ec03f */
.L_x_12:
[----:B------:R-:W-:Y:S01]  /*10d0*/  ISETP.GE.U32.AND P0, PT, R18, UR8, PT ;  /* 0x0000000812007c0c */ /* 0x000fe2000bf06070 */
[----:B------:R-:W-:Y:S01]  /*10e0*/  IMAD.MOV.U32 R19, RZ, RZ, -0x1 ;  /* 0xffffffffff137424 */ /* 0x000fe200078e00ff */
[----:B------:R-:W-:Y:S01]  /*10f0*/  PRMT R8, RZ, 0x7610, R8 ;  /* 0x00007610ff087816 */ /* 0x000fe20000000008 */
[----:B------:R-:W-:Y:S01]  /*1100*/  IMAD.MOV.U32 R22, RZ, RZ, -0x1 ;  /* 0xffffffffff167424 */ /* 0x000fe200078e00ff */
[----:B------:R-:W-:Y:S01]  /*1110*/  ISETP.GE.U32.AND.EX P0, PT, R17, UR9, PT, P0 ;  /* 0x0000000911007c0c */ /* 0x000fe2000bf06100 */
[----:B------:R-:W-:-:S12]  /*1120*/  IMAD.MOV.U32 R2, RZ, RZ, -0x1 ;  /* 0xffffffffff027424 */ /* 0x000fd800078e00ff */
[----:B------:R-:W-:Y:S05]  /*1130*/  @P0 BRA `(.L_x_13) ;  /* 0x00000004002c0947 */ /* 0x000fea0003800000 */
[----:B------:R-:W1:Y:S01]  /*1140*/  LDC.64 R26, c[0x0][0x628] ;  /* 0x00018a00ff1a7b82 */ /* 0x000e620000000a00 */
[----:B------:R-:W-:Y:S02]  /*1150*/  IMAD.MOV.U32 R8, RZ, RZ, R18 ;  /* 0x000000ffff087224 */ /* 0x000fe400078e0012 */
[----:B------:R-:W-:-:S05]  /*1160*/  IMAD.MOV.U32 R9, RZ, RZ, R17 ;  /* 0x000000ffff097224 */ /* 0x000fca00078e0011 */
[----:B------:R-:W2:Y:S08]  /*1170*/  LDC R2, c[0x0][0x630] ;  /* 0x00018c00ff027b82 */ /* 0x000eb00000000800 */
[----:B------:R-:W3:Y:S01]  /*1180*/  LDC.64 R28, c[0x0][0x620] ;  /* 0x00018800ff1c7b82 */ /* 0x000ee20000000a00 */
[----:B-1----:R-:W-:-:S04]  /*1190*/  ISETP.NE.U32.AND P0, PT, R26, RZ, PT ;  /* 0x000000ff1a00720c */ /* 0x002fc80003f05070 */
[----:B------:R-:W-:-:S13]  /*11a0*/  ISETP.NE.AND.EX P0, PT, R27, RZ, PT, P0 ;  /* 0x000000ff1b00720c */ /* 0x000fda0003f05300 */
[----:B--23--:R-:W-:Y:S05]  /*11b0*/  @!P0 BRA `(.L_x_14) ;  /* 0x0000000000288947 */ /* 0x00cfea0003800000 */
[----:B0-----:R-:W0:Y:S02]  /*11c0*/  LDC R13, c[0x0][0x634] ;  /* 0x00018d00ff0d7b82 */ /* 0x001e240000000800 */
[----:B0-----:R-:W-:-:S05]  /*11d0*/  IADD3 R13, P0, R18, R13, RZ ;  /* 0x0000000d120d7210 */ /* 0x001fca0007f1e0ff */
[----:B------:R-:W-:-:S04]  /*11e0*/  IMAD.X R15, RZ, RZ, R17, P0 ;  /* 0x000000ffff0f7224 */ /* 0x000fc800000e0611 */
[----:B------:R-:W-:-:S04]  /*11f0*/  IMAD.WIDE.U32 R8, R15, R26, RZ ;  /* 0x0000001a0f087225 */ /* 0x000fc800078e00ff */
[----:B------:R-:W-:-:S04]  /*1200*/  IMAD.WIDE.U32 R10, P0, R13, R27, R8 ;  /* 0x0000001b0d0a7225 */ /* 0x000fc80007800008 */
[----:B------:R-:W-:-:S04]  /*1210*/  IMAD.WIDE.U32 R8, R13, R26, RZ ;  /* 0x0000001a0d087225 */ /* 0x000fc800078e00ff */
[----:B------:R-:W-:Y:S01]  /*1220*/  IMAD.X R13, RZ, RZ, RZ, P0 ;  /* 0x000000ffff0d7224 */ /* 0x000fe200000e06ff */
[----:B------:R-:W-:Y:S01]  /*1230*/  IADD3 RZ, P0, R9, R10, RZ ;  /* 0x0000000a09ff7210 */ /* 0x000fe20007f1e0ff */
[----:B------:R-:W-:-:S04]  /*1240*/  IMAD.MOV.U32 R12, RZ, RZ, R11 ;  /* 0x000000ffff0c7224 */ /* 0x000fc800078e000b */
[----:B------:R-:W-:-:S08]  /*1250*/  IMAD.WIDE.U32.X R8, R15, R27, R12, P0 ;  /* 0x0000001b0f087225 */ /* 0x000fd000000e040c */
.L_x_14:
[----:B------:R-:W1:Y:S01]  /*1260*/  LDC.64 R32, c[0x0][0x640] ;  /* 0x00019000ff207b82 */ /* 0x000e620000000a00 */
[-C--:B------:R-:W-:Y:S01]  /*1270*/  SHF.R.U64 R30, R8, R2.reuse, R9 ;  /* 0x00000002081e7219 */ /* 0x080fe20000001209 */
[----:B------:R-:W-:Y:S01]  /*1280*/  IMAD.MOV.U32 R19, RZ, RZ, R17 ;  /* 0x000000ffff137224 */ /* 0x000fe200078e0011 */
[----:B------:R-:W-:Y:S01]  /*1290*/  SHF.R.U32.HI R2, RZ, R2, R9 ;  /* 0x00000002ff027219 */ /* 0x000fe20000011609 */
[----:B------:R-:W-:Y:S01]  /*12a0*/  IMAD.MOV.U32 R26, RZ, RZ, 0x1 ;  /* 0x00000001ff1a7424 */ /* 0x000fe200078e00ff */
[----:B------:R-:W-:-:S03]  /*12b0*/  IADD3 R11, P0, RZ, -R30, RZ ;  /* 0x8000001eff0b7210 */ /* 0x000fc60007f1e0ff */
[----:B------:R-:W2:Y:S02]  /*12c0*/  LDC R10, c[0x0][0x618] ;  /* 0x00018600ff0a7b82 */ /* 0x000ea40000000800 */
[----:B------:R-:W-:-:S04]  /*12d0*/  IMAD.X R9, RZ, RZ, ~R2, P0 ;  /* 0x000000ffff097224 */ /* 0x000fc800000e0e02 */
[-C--:B------:R-:W-:Y:S02]  /*12e0*/  IMAD R2, R9, R28.reuse, RZ ;  /* 0x0000001c09027224 */ /* 0x080fe400078e02ff */
[----:B0-----:R-:W0:Y:S01]  /*12f0*/  LDC R13, c[0x0][0x608] ;  /* 0x00018200ff0d7b82 */ /* 0x001e220000000800 */
[----:B------:R-:W-:-:S04]  /*1300*/  IMAD.WIDE.U32 R8, R11, R28, R18 ;  /* 0x0000001c0b087225 */ /* 0x000fc800078e0012 */
[----:B------:R-:W-:Y:S02]  /*1310*/  IMAD R11, R11, R29, R2 ;  /* 0x0000001d0b0b7224 */ /* 0x000fe400078e0202 */
[----:B------:R-:W-:Y:S01]  /*1320*/  IMAD.MOV.U32 R2, RZ, RZ, -0x1 ;  /* 0xffffffffff027424 */ /* 0x000fe200078e00ff */
[----:B------:R-:W3:Y:S01]  /*1330*/  LDC R31, c[0x0][0x658] ;  /* 0x00019600ff1f7b82 */ /* 0x000ee20000000800 */
[----:B------:R-:W-:Y:S01]  /*1340*/  IMAD.IADD R9, R9, 0x1, R11 ;  /* 0x0000000109097824 */ /* 0x000fe200078e020b */
[----:B-1----:R-:W-:-:S04]  /*1350*/  ISETP.NE.U32.AND P0, PT, R32, RZ, PT ;  /* 0x000000ff2000720c */ /* 0x002fc80003f05070 */
[----:B------:R-:W-:Y:S02]  /*1360*/  ISETP.NE.AND.EX P0, PT, R33, RZ, PT, P0 ;  /* 0x000000ff2100720c */ /* 0x000fe40003f05300 */
[----:B------:R-:W1:Y:S01]  /*1370*/  LDC R29, c[0x0][0x600] ;  /* 0x00018000ff1d7b82 */ /* 0x000e620000000800 */
[-CC-:B--2---:R-:W-:Y:S02]  /*1380*/  SHF.R.U64 R27, R8, R10.reuse, R9.reuse ;  /* 0x0000000a081b7219 */ /* 0x184fe40000001209 */
[----:B------:R-:W-:-:S05]  /*1390*/  SHF.R.U32.HI R8, RZ, R10, R9 ;  /* 0x0000000aff087219 */ /* 0x000fca0000011609 */
[----:B------:R-:W2:Y:S01]  /*13a0*/  LDC R22, c[0x0][0x648] ;  /* 0x00019200ff167b82 */ /* 0x000ea20000000800 */
[-CC-:B0-----:R-:W-:Y:S02]  /*13b0*/  SHF.R.U64 R34, R27, R13.reuse, R8.reuse ;  /* 0x0000000d1b227219 */ /* 0x181fe40000001208 */
[----:B------:R-:W-:-:S05]  /*13c0*/  SHF.R.U32.HI R8, RZ, R13, R8 ;  /* 0x0000000dff087219 */ /* 0x000fca0000011608 */
[----:B------:R-:W0:Y:S01]  /*13d0*/  LDC R24, c[0x0][0x638] ;  /* 0x00018e00ff187b82 */ /* 0x000e220000000800 */
[-CC-:B---3--:R-:W-:Y:S02]  /*13e0*/  SHF.R.U64 R36, R34, R31.reuse, R8.reuse ;  /* 0x0000001f22247219 */ /* 0x188fe40000001208 */
[-C--:B------:R-:W-:Y:S02]  /*13f0*/  SHF.L.U32 R2, R2, R31.reuse, RZ ;  /* 0x0000001f02027219 */ /* 0x080fe400000006ff */
[----:B------:R-:W-:Y:S01]  /*1400*/  SHF.R.U32.HI R9, RZ, R31, R8 ;  /* 0x0000001fff097219 */ /* 0x000fe20000011608 */
[----:B------:R-:W-:Y:S01]  /*1410*/  IMAD.MOV.U32 R8, RZ, RZ, R36 ;  /* 0x000000ffff087224 */ /* 0x000fe200078e0024 */
[----:B------:R-:W-:Y:S01]  /*1420*/  LOP3.LUT R15, RZ, R2, RZ, 0x33, !PT ;  /* 0x00000002ff0f7212 */ /* 0x000fe200078e33ff */
[----:B------:R-:W3:Y:S01]  /*1430*/  LDC R28, c[0x0][0x610] ;  /* 0x00018400ff1c7b82 */ /* 0x000ee20000000800 */
[----:B------:R-:W-:Y:S05]  /*1440*/  @!P0 BRA `(.L_x_15) ;  /* 0x0000000000288947 */ /* 0x000fea0003800000 */
[----:B------:R-:W4:Y:S02]  /*1450*/  LDC R13, c[0x0][0x64c] ;  /* 0x00019300ff0d7b82 */ /* 0x000f240000000800 */
[----:B----4-:R-:W-:-:S05]  /*1460*/  IADD3 R13, P0, R36, R13, RZ ;  /* 0x0000000d240d7210 */ /* 0x010fca0007f1e0ff */
        /* <DEDUP_REMOVED lines=8> */
.L_x_15:
[----:B--2---:R-:W-:Y:S01]  /*14f0*/  SHF.R.U64 R7, R8, R22, R9 ;  /* 0x0000001608077219 */ /* 0x004fe20000001209 */
[----:B-1----:R-:W-:Y:S01]  /*1500*/  VIADD R8, R29, 0xffffffff ;  /* 0xffffffff1d087836 */ /* 0x002fe20000000000 */
[----:B------:R-:W-:Y:S01]  /*1510*/  SHF.L.U32 R2, R26, R31, RZ ;  /* 0x0000001f1a027219 */ /* 0x000fe200000006ff */
[----:B------:R-:W-:Y:S01]  /*1520*/  @P1 IMAD R21, R25, R20, R6 ;  /* 0x0000001419151224 */ /* 0x000fe200078e0206 */
[----:B------:R-:W-:Y:S01]  /*1530*/  LOP3.LUT R15, R34, R15, RZ, 0xc0, !PT ;  /* 0x0000000f220f7212 */ /* 0x000fe200078ec0ff */
[----:B------:R-:W-:Y:S01]  /*1540*/  IMAD.MOV R9, RZ, RZ, -R7 ;  /* 0x000000ffff097224 */ /* 0x000fe200078e0a07 */
[----:B------:R-:W-:-:S03]  /*1550*/  LOP3.LUT R8, R27, R8, RZ, 0xc0, !PT ;  /* 0x000000081b087212 */ /* 0x000fc600078ec0ff */
[----:B------:R-:W-:Y:S02]  /*1560*/  IMAD R6, R2, R7, R15 ;  /* 0x0000000702067224 */ /* 0x000fe400078e020f */
[----:B0-----:R-:W-:Y:S02]  /*1570*/  IMAD R2, R9, R24, R36 ;  /* 0x0000001809027224 */ /* 0x001fe400078e0224 */
[----:B---3--:R-:W-:Y:S02]  /*1580*/  IMAD R19, R6, R28, R21 ;  /* 0x0000001c06137224 */ /* 0x008fe400078e0215 */
[----:B------:R-:W-:Y:S02]  /*1590*/  IMAD R2, R2, R29, R8 ;  /* 0x0000001d02027224 */ /* 0x000fe400078e0208 */
[----:B------:R-:W-:-:S03]  /*15a0*/  IMAD.MOV.U32 R6, RZ, RZ, 0x1 ;  /* 0x00000001ff067424 */ /* 0x000fc600078e00ff */
[----:B------:R-:W-:Y:S02]  /*15b0*/  SEL R22, R2, R19, !P1 ;  /* 0x0000001302167207 */ /* 0x000fe40004800000 */
[----:B------:R-:W-:Y:S01]  /*15c0*/  SEL R19, R19, R2, !P1 ;  /* 0x0000000213137207 */ /* 0x000fe20004800000 */
[----:B------:R-:W-:Y:S01]  /*15d0*/  IMAD.MOV.U32 R2, RZ, RZ, R30 ;  /* 0x000000ffff027224 */ /* 0x000fe200078e001e */
[----:B------:R-:W-:-:S07]  /*15e0*/  PRMT R8, R6, 0x7610, R8 ;  /* 0x0000761006087816 */ /* 0x000fce0000000008 */
.L_x_13:
[----:B------:R-:W-:Y:S05]  /*15f0*/  @!P2 BRA `(.L_x_16) ;  /* 0x00000000000ca947 */ /* 0x000fea0003800000 */
[----:B------:R-:W-:Y:S01]  /*1600*/  UCGABAR_WAIT ;  /* 0x0000000000007dc7 */ /* 0x000fe20008000000 */
[----:B------:R-:W-:Y:S01]  /*1610*/  CCTL.IVALL ;  /* 0x00000000ff00798f */ /* 0x000fe20002000000 */
[----:B------:R-:W-:Y:S05]  /*1620*/  BRA `(.L_x_17) ;  /* 0x0000000000047947 */ /* 0x000fea0003800000 */
.L_x_16:
[----:B------:R-:W-:Y:S06]  /*1630*/  BAR.SYNC.DEFER_BLOCKING 0x0 ;  /* 0x0000000000007b1d */ /* 0x000fec0000010000 */
.L_x_17:
[----:B------:R-:W-:Y:S05]  /*1640*/  @!P4 BRA `(.L_x_18) ;  /* 0x000000740068c947 */ /* 0x000fea0003800000 */
[----:B------:R-:W-:-:S13]  /*1650*/  ISETP.GT.U32.AND P0, PT, R35, 0x1, PT ;  /* 0x000000012300780c */ /* 0x000fda0003f04070 */
[----:B------:R-:W-:Y:S05]  /*1660*/  @P0 EXIT ;  /* 0x000000000000094d */ /* 0x000fea0003800000 */
.L_x_19:
[----:B------:R-:W-:-:S08]  /*1670*/  NOP ;  /* 0x0000000000007918 */ /* 0x000fd00000000000 */
[----:B------:R-:W1:Y:S02]  /*1680*/  USETMAXREG.TRY_ALLOC.CTAPOOL UP0, 0xe8 ;  /* 0x000000e8000079c8 */ /* 0x000e640008000600 */
[----:B-1----:R-:W-:-:S13]  /*1690*/  PLOP3.LUT P0, PT, PT, PT, UP0, 0x80, 0x0 ;  /* 0x000000000000781c */ /* 0x002fda0003f0f008 */
[----:B------:R-:W-:Y:S05]  /*16a0*/  @!P0 BRA `(.L_x_19) ;  /* 0xfffffffc00f08947 */ /* 0x000fea000383ffff */
[----:B------:R-:W-:-:S13]  /*16b0*/  LOP3.LUT P0, RZ, R8, 0xff, RZ, 0xc0, !PT ;  /* 0x000000ff08ff7812 */ /* 0x000fda000780c0ff */
[----:B------:R-:W-:Y:S05]  /*16c0*/  @!P0 EXIT ;  /* 0x000000000000894d */ /* 0x000fea0003800000 */
[----:B------:R-:W1:Y:S01]  /*16d0*/  S2UR UR4, SR_CgaCtaId ;  /* 0x00000000000479c3 */ /* 0x000e620000008800 */
[----:B------:R-:W-:Y:S01]  /*16e0*/  VIADD R14, R14, 0xffffffff ;  /* 0xffffffff0e0e7836 */ /* 0x000fe20000000000 */
[CC--:B------:R-:W-:Y:S01]  /*16f0*/  LEA.HI R4, R0.reuse, R3.reuse, RZ, 0x2 ;  /* 0x0000000300047211 */ /* 0x0c0fe200078f10ff */
[----:B------:R-:W-:Y:S01]  /*1700*/  UMOV UR41, 0x400 ;  /* 0x0000040000297882 */ /* 0x000fe20000000000 */
[----:B------:R-:W-:Y:S01]  /*1710*/  LEA.HI R0, R0, R3, RZ, 0x5 ;  /* 0x0000000300007211 */ /* 0x000fe200078f28ff */
[----:B------:R-:W-:Y:S01]  /*1720*/  UISETP.LT.AND UP0, UPT, UR40, 0x1, UPT ;  /* 0x000000012800788c */ /* 0x000fe2000bf01270 */
[----:B------:R-:W-:Y:S01]  /*1730*/  R2UR UR42, R14 ;  /* 0x000000000e2a72ca */ /* 0x000fe200000e0000 */
[----:B------:R-:W-:Y:S01]  /*1740*/  ULDC UR5, c[0x0][0x284] ;  /* 0x0000a10000057ab9 */ /* 0x000fe20000000800 */
[--C-:B------:R-:W-:Y:S01]  /*1750*/  SHF.R.S32.HI R156, RZ, 0x2, R4.reuse ;  /* 0x00000002ff9c7819 */ /* 0x100fe20000011404 */
[----:B------:R-:W-:Y:S01]  /*1760*/  USEL UR43, UR40, 0x1, UP0 ;  /* 0x00000001282b7887 */ /* 0x000fe20008000000 */
[----:B------:R-:W-:Y:S01]  /*1770*/  SHF.R.S32.HI R5, RZ, 0x1f, R4 ;  /* 0x0000001fff057819 */ /* 0x000fe20000011404 */
[----:B------:R-:W-:Y:S01]  /*1780*/  USHF.L.U32 UR44, UR40, 0x1, URZ ;  /* 0x00000001282c7899 */ /* 0x000fe2000800063f */
[----:B------:R-:W-:Y:S01]  /*1790*/  LOP3.LUT R158, R4, 0xfffffffc, RZ, 0xc0, !PT ;  /* 0xfffffffc049e7812 */ /* 0x000fe200078ec0ff */
[----:B------:R-:W-:Y:S01]  /*17a0*/  UIADD3 UR43, -UR43, UR40, URZ ;  /* 0x000000282b2b7290 */ /* 0x000fe2000fffe13f */
[----:B------:R-:W-:-:S02]  /*17b0*/  LEA.HI R5, R5, R156, RZ, 0x3 ;  /* 0x0000009c05057211 */ /* 0x000fc400078f18ff */
[----:B------:R-:W-:Y:S01]  /*17c0*/  ISETP.NE.AND P0, PT, R14, RZ, PT ;  /* 0x000000ff0e00720c */ /* 0x000fe20003f05270 */
[----:B------:R-:W-:Y:S01]  /*17d0*/  IMAD.IADD R158, R3, 0x1, -R158 ;  /* 0x00000001039e7824 */ /* 0x000fe200078e0a9e */
[----:B------:R-:W-:Y:S01]  /*17e0*/  LOP3.LUT R5, R5, 0xfffffff8, RZ, 0xc0, !PT ;  /* 0xfffffff805057812 */ /* 0x000fe200078ec0ff */
[----:B------:R-:W-:Y:S01]  /*17f0*/  USHF.L.U32 UR42, UR42, 0x3, URZ ;  /* 0x000000032a2a7899 */ /* 0x000fe2000800063f */
[----:B------:R-:W-:-:S03]  /*1800*/  SEL R165, RZ, 0x1, P0 ;  /* 0x00000001ffa57807 */ /* 0x000fc60000000000 */
[----:B------:R-:W-:Y:S01]  /*1810*/  IMAD.IADD R156, R156, 0x1, -R5 ;  /* 0x000000019c9c7824 */ /* 0x000fe200078e0a05 */
[----:B-1----:R-:W-:Y:S01]  /*1820*/  ULEA UR41, UR4, UR41, 0x18 ;  /* 0x0000002904297291 */ /* 0x002fe2000f8ec03f */
[----:B------:R-:W-:Y:S01]  /*1830*/  SHF.R.S32.HI R5, RZ, 0x5, R0 ;  /* 0x00000005ff057819 */ /* 0x000fe20000011400 */
[----:B------:R-:W-:Y:S02]  /*1840*/  IMAD.U32 R160, RZ, RZ, UR42 ;  /* 0x0000002affa07e24 */ /* 0x000fe4000f8e00ff */
[----:B------:R-:W-:Y:S01]  /*1850*/  UIADD3 UR45, UR41, 0x170, URZ ;  /* 0x00000170292d7890 */ /* 0x000fe2000fffe03f */
[--C-:B------:R-:W-:Y:S01]  /*1860*/  SHF.R.S32.HI R157, RZ, 0x1f, R156.reuse ;  /* 0x0000001fff9d7819 */ /* 0x100fe2000001149c */
[C-C-:B------:R-:W-:Y:S01]  /*1870*/  IMAD R163, R5.reuse, -0x10, -R156.reuse ;  /* 0xfffffff005a37824 */ /* 0x140fe200078e0a9c */
[C---:B------:R-:W-:Y:S02]  /*1880*/  LOP3.LUT R162, R160.reuse, 0x8, RZ, 0xc0, !PT ;  /* 0x00000008a0a27812 */ /* 0x040fe400078ec0ff */
[----:B------:R-:W-:Y:S01]  /*1890*/  LOP3.LUT R160, R160, 0x8, RZ, 0xc, !PT ;  /* 0x00000008a0a07812 */ /* 0x000fe200078e0cff */
[----:B------:R-:W-:Y:S01]  /*18a0*/  IMAD.U32 R159, RZ, RZ, UR45 ;  /* 0x0000002dff9f7e24 */ /* 0x000fe2000f8e00ff */
[----:B------:R-:W-:Y:S01]  /*18b0*/  LOP3.LUT R162, R162, 0x18, RZ, 0x3c, !PT ;  /* 0x00000018a2a27812 */ /* 0x000fe200078e3cff */
[----:B------:R-:W-:-:S04]  /*18c0*/  IMAD.WIDE R156, R5, 0x10, R156 ;  /* 0x00000010059c7825 */ /* 0x000fc800078e029c */
[----:B------:R-:W-:Y:S02]  /*18d0*/  VIADD R161, R159, UR42 ;  /* 0x0000002a9fa17c36 */ /* 0x000fe40008000000 */
[----:B------:R-:W-:-:S07]  /*18e0*/  VIADD R163, R163, UR5 ;  /* 0x00000005a3a37c36 */ /* 0x000fce0008000000 */
.L_x_299:
[----:B------:R-:W-:Y:S01]  /*18f0*/  SHF.L.U32 R0, R165, 0x1f, RZ ;  /* 0x0000001fa5007819 */ /* 0x000fe200000006ff */
[----:B------:R-:W-:Y:S02]  /*1900*/  ULDC UR4, c[0x0][0x28c] ;  /* 0x0000a30000047ab9 */ /* 0x000fe40000000800 */
[----:B------:R-:W-:Y:S01]  /*1910*/  ISETP.LT.AND P1, PT, RZ, UR4, PT ;  /* 0x00000004ff007c0c */ /* 0x000fe2000bf21270 */
[----:B-1----:R-:W1:Y:S02]  /*1920*/  SYNCS.PHASECHK.TRANS64.TRYWAIT P0, [R159+UR42], R0 ;  /* 0x000000009f0075a7 */ /* 0x002e64000800016a */
[----:B-1-34-:R-:W-:Y:S10]  /*1930*/  @!P0 BRA `(.L_x_20) ;  /* 0x0000008c00848947 */ /* 0x01aff40003800000 */
.L_x_339:
[----:B------:R-:W-:Y:S05]  /*1940*/  @P1 BRA `(.L_x_21) ;  /* 0x0000000000401947 */ /* 0x000fea0003800000 */
[----:B-1----:R-:W-:Y:S01]  /*1950*/  MOV R0, 0x0 ;  /* 0x0000000000007802 */ /* 0x002fe20000000f00 */
[----:B------:R-:W-:Y:S01]  /*1960*/  ULDC.64 UR4, c[0x4][0x68] ;  /* 0x01001a0000047ab9 */ /* 0x000fe20000000a00 */
[----:B------:R-:W-:Y:S01]  /*1970*/  ULDC.64 UR6, c[0x4][0x8] ;  /* 0x0100020000067ab9 */ /* 0x000fe20000000a00 */
[----:B------:R-:W-:Y:S01]  /*1980*/  IMAD.U32 R4, RZ, RZ, UR4 ;  /* 0x00000004ff047e24 */ /* 0x000fe2000f8e00ff */
[----:B------:R1:W2:Y:S01]  /*1990*/  LDC.64 R14, c[0x4][R0] ;  /* 0x01000000000e7b82 */ /* 0x0002a20000000a00 */
[----:B------:R-:W-:Y:S01]  /*19a0*/  IMAD.U32 R5, RZ, RZ, UR5 ;  /* 0x00000005ff057e24 */ /* 0x000fe2000f8e00ff */
[----:B------:R-:W-:Y:S01]  /*19b0*/  ULDC.64 UR4, c[0x4][0x70] ;  /* 0x01001c0000047ab9 */ /* 0x000fe20000000a00 */
[----:B------:R-:W-:Y:S02]  /*19c0*/  IMAD.U32 R10, RZ, RZ, UR6 ;  /* 0x00000006ff0a7e24 */ /* 0x000fe4000f8e00ff */
[----:B------:R-:W-:Y:S02]  /*19d0*/  IMAD.U32 R6, RZ, RZ, UR4 ;  /* 0x00000004ff067e24 */ /* 0x000fe4000f8e00ff */
[----:B------:R-:W-:-:S02]  /*19e0*/  IMAD.U32 R7, RZ, RZ, UR5 ;  /* 0x00000005ff077e24 */ /* 0x000fc4000f8e00ff */
[----:B------:R-:W-:Y:S02]  /*19f0*/  IMAD.U32 R11, RZ, RZ, UR7 ;  /* 0x00000007ff0b7e24 */ /* 0x000fe4000f8e00ff */
[----:B------:R-:W-:Y:S02]  /*1a00*/  IMAD.MOV.U32 R8, RZ, RZ, 0x1e1 ;  /* 0x000001e1ff087424 */ /* 0x000fe400078e00ff */
[----:B0-----:R-:W-:Y:S02]  /*1a10*/  IMAD.MOV.U32 R12, RZ, RZ, 0x1 ;  /* 0x00000001ff0c7424 */ /* 0x001fe400078e00ff */
[----:B-1----:R-:W-:-:S07]  /*1a20*/  IMAD.MOV.U32 R13, RZ, RZ, RZ ;  /* 0x000000ffff0d7224 */ /* 0x002fce00078e00ff */
[----:B------:R-:W-:-:S07]  /*1a30*/  LEPC R20, `(.L_x_21) ;  /* 0x000000001014794e */ /* 0x000fce0000000000 */
[----:B--2--5:R-:W-:Y:S05]  /*1a40*/  CALL.ABS.NOINC R14 ;  /* 0x000000000e007343 */ /* 0x024fea0003c00000 */
.L_x_21:
[----:B-1----:R-:W-:-:S04]  /*1a50*/  LOP3.LUT R0, R16, 0x1, RZ, 0xfc, !PT ;  /* 0x0000000110007812 */ /* 0x002fc800078efcff */
[----:B------:R-:W-:-:S13]  /*1a60*/  ISETP.NE.AND P0, PT, R0, 0x3, PT ;  /* 0x000000030000780c */ /* 0x000fda0003f05270 */
[----:B------:R-:W-:Y:S05]  /*1a70*/  @!P0 BRA `(.L_x_22) ;  /* 0x0000000000048947 */ /* 0x000fea0003800000 */
[----:B------:R-:W-:Y:S01]  /*1a80*/  BPT.TRAP 0x1 ;  /* 0x000000040000795c */ /* 0x000fe20000300000 */
.L_x_22:
[----:B------:R-:W-:Y:S02]  /*1a90*/  IMAD.U32 R3, RZ, RZ, UR39 ;  /* 0x00000027ff037e24 */ /* 0x000fe4000f8e00ff */
[----:B------:R-:W-:-:S03]  /*1aa0*/  IMAD.U32 R0, RZ, RZ, UR38 ;  /* 0x00000026ff007e24 */ /* 0x000fc6000f8e00ff */
[----:B------:R-:W-:Y:S02]  /*1ab0*/  LEA R3, R3, UR41, 0x3 ;  /* 0x0000002903037c11 */ /* 0x000fe4000f8e18ff */
[----:B------:R-:W-:-:S04]  /*1ac0*/  SHF.L.U32 R0, R0, 0x1f, RZ ;  /* 0x0000001f00007819 */ /* 0x000fc800000006ff */
[----:B------:R1:W2:Y:S01]  /*1ad0*/  SYNCS.PHASECHK.TRANS64.TRYWAIT P1, [R3+URZ], R0 ;  /* 0x00000000030075a7 */ /* 0x0002a2000802017f */
[----:B------:R-:W-:Y:S05]  /*1ae0*/  @!P0 BRA `(.L_x_23) ;  /* 0x0000000000048947 */ /* 0x000fea0003800000 */
[----:B------:R-:W-:Y:S01]  /*1af0*/  BPT.TRAP 0x1 ;  /* 0x000000040000795c */ /* 0x000fe20000300000 */
.L_x_23:
[----:B------:R-:W-:-:S05]  /*1b00*/  IMAD.U32 R4, RZ, RZ, UR43 ;  /* 0x0000002bff047e24 */ /* 0x000fca000f8e00ff */
[----:B------:R-:W-:Y:S01]  /*1b10*/  ISETP.GE.AND P2, PT, R4, 0x1, PT ;  /* 0x000000010400780c */ /* 0x000fe20003f46270 */
[----:B--2---:R-:W-:-:S12]  /*1b20*/  @P1 BRA `(.L_x_24) ;  /* 0x0000000000081947 */ /* 0x004fd80003800000 */
[----:B------:R-:W2:Y:S02]  /*1b30*/  SYNCS.PHASECHK.TRANS64.TRYWAIT P1, [R3+URZ], R0 ;  /* 0x00000000030075a7 */ /* 0x000ea4000802017f */
[----:B--2---:R-:W-:Y:S05]  /*1b40*/  @!P1 BRA `(.L_x_25) ;  /* 0x0000008c00149947 */ /* 0x004fea0003800000 */
.L_x_24:
[----:B------:R-:W-:Y:S05]  /*1b50*/  WARPSYNC.ALL ;  /* 0x0000000000007948 */ /* 0x000fea0003800000 */
[----:B------:R-:W-:Y:S01]  /*1b60*/  UIADD3 UR4, UR41, 0x280, URZ ;  /* 0x0000028029047890 */ /* 0x000fe2000fffe03f */
[----:B------:R-:W-:Y:S01]  /*1b70*/  WARPGROUP.ARRIVE ;  /* 0x00000000000079c5 */ /* 0x000fe20000000000 */
[----:B------:R-:W-:Y:S02]  /*1b80*/  UIADD3 UR5, UR41, 0xb280, URZ ;  /* 0x0000b28029057890 */ /* 0x000fe4000fffe03f */
[----:B------:R-:W-:Y:S02]  /*1b90*/  USHF.R.U32.HI UR4, URZ, 0x4, UR4 ;  /* 0x000000043f047899 */ /* 0x000fe40008011604 */
[----:B------:R-:W-:-:S02]  /*1ba0*/  USHF.R.U32.HI UR5, URZ, 0x4, UR5 ;  /* 0x000000043f057899 */ /* 0x000fc40008011605 */
[----:B------:R-:W-:Y:S02]  /*1bb0*/  ULOP3.LUT UR4, UR4, 0x3fff, URZ, 0xc0, !UPT ;  /* 0x00003fff04047892 */ /* 0x000fe4000f8ec03f */
[----:B------:R-:W-:Y:S02]  /*1bc0*/  ULOP3.LUT UR5, UR5, 0x3fff, URZ, 0xc0, !UPT ;  /* 0x00003fff05057892 */ /* 0x000fe4000f8ec03f */
[----:B------:R-:W-:Y:S02]  /*1bd0*/  ULOP3.LUT UR10, UR4, 0x10000, URZ, 0xfc, !UPT ;  /* 0x00010000040a7892 */ /* 0x000fe4000f8efc3f */
[----:B------:R-:W-:Y:S02]  /*1be0*/  ULOP3.LUT UR9, UR5, 0x10000, URZ, 0xfc, !UPT ;  /* 0x0001000005097892 */ /* 0x000fe4000f8efc3f */
[----:B------:R-:W-:Y:S02]  /*1bf0*/  ULEA UR4, UR39, UR10, 0x7 ;  /* 0x0000000a27047291 */ /* 0x000fe4000f8e383f */
[----:B------:R-:W-:Y:S01]  /*1c00*/  ULEA UR6, UR39, UR9, 0x9 ;  /* 0x0000000927067291 */ /* 0x000fe2000f8e483f */
[----:B------:R-:W-:Y:S01]  /*1c10*/  UMOV UR5, 0xc0000010 ;  /* 0xc000001000057882 */ /* 0x000fe20000000000 */
[----:B------:R-:W-:-:S07]  /*1c20*/  UMOV UR7, 0xc0000010 ;  /* 0xc000001000077882 */ /* 0x000fce0000000000 */
[----:B------:R-:W-:Y:S03]  /*1c30*/  IGMMA.64x256x32.S8.S8 R24, gdesc[UR4], RZ, !UPT, gsb0 ;  /* 0x06600000041879f1 */ /* 0x000fe6000c0410ff */
[----:B------:R-:W-:Y:S02]  /*1c40*/  WARPGROUP.DEPBAR.LE gsb0, 0x0 ;  /* 0x00008000000079c5 */ /* 0x000fe40000010000 */
[----:B------:R-:W-:Y:S05]  /*1c50*/  @!P2 BRA `(.L_x_26) ;  /* 0x0000000000b8a947 */ /* 0x000fea0003800000 */
[----:B------:R-:W-:Y:S01]  /*1c60*/  UIADD3 UR4, UR39, 0x1, URZ ;  /* 0x0000000127047890 */ /* 0x000fe2000fffe03f */
[----:B-12---:R-:W-:Y:S02]  /*1c70*/  IMAD.U32 R0, RZ, RZ, UR43 ;  /* 0x0000002bff007e24 */ /* 0x006fe4000f8e00ff */
[----:B------:R-:W-:Y:S01]  /*1c80*/  IMAD.U32 R3, RZ, RZ, UR39 ;  /* 0x00000027ff037e24 */ /* 0x000fe2000f8e00ff */
[----:B------:R-:W-:-:S04]  /*1c90*/  UISETP.NE.AND UP0, UPT, UR4, 0x16, UPT ;  /* 0x000000160400788c */ /* 0x000fc8000bf05270 */
[----:B------:R-:W-:Y:S02]  /*1ca0*/  USEL UR5, URZ, 0x1, UP0 ;  /* 0x000000013f057887 */ /* 0x000fe40008000000 */
[----:B------:R-:W-:Y:S02]  /*1cb0*/  USEL UR8, UR4, URZ, UP0 ;  /* 0x0000003f04087287 */ /* 0x000fe40008000000 */
[----:B------:R-:W-:-:S06]  /*1cc0*/  ULOP3.LUT UR5, UR38, UR5, URZ, 0x3c, !UPT ;  /* 0x0000000526057292 */ /* 0x000fcc000f8e3c3f */
[----:B------:R-:W-:-:S07]  /*1cd0*/  IMAD.U32 R6, RZ, RZ, UR5 ;  /* 0x00000005ff067e24 */ /* 0x000fce000f8e00ff */
.L_x_33:
[----:B------:R-:W-:Y:S05]  /*1ce0*/  @!P0 BRA `(.L_x_27) ;  /* 0x0000000000048947 */ /* 0x000fea0003800000 */
[----:B------:R-:W-:Y:S01]  /*1cf0*/  BPT.TRAP 0x1 ;  /* 0x000000040000795c */ /* 0x000fe20000300000 */
.L_x_27:
[----:B------:R-:W-:Y:S01]  /*1d00*/  ULEA UR4, UR8, UR41, 0x3 ;  /* 0x0000002908047291 */ /* 0x000fe2000f8e183f */
[----:B------:R-:W-:-:S08]  /*1d10*/  SHF.L.U32 R4, R6, 0x1f, RZ ;  /* 0x0000001f06047819 */ /* 0x000fd000000006ff */
[----:B------:R1:W2:Y:S01]  /*1d20*/  SYNCS.PHASECHK.TRANS64.TRYWAIT P1, [UR4], R4 ;  /* 0x00000004ff0075a7 */ /* 0x0002a20008020144 */
[----:B------:R-:W-:Y:S05]  /*1d30*/  @!P0 BRA `(.L_x_28) ;  /* 0x0000000000048947 */ /* 0x000fea0003800000 */
[----:B------:R-:W-:Y:S01]  /*1d40*/  BPT.TRAP 0x1 ;  /* 0x000000040000795c */ /* 0x000fe20000300000 */
.L_x_28:
[----:B--2---:R-:W-:Y:S05]  /*1d50*/  @P1 BRA `(.L_x_29) ;  /* 0x0000000000081947 */ /* 0x004fea0003800000 */
[----:B------:R-:W2:Y:S02]  /*1d60*/  SYNCS.PHASECHK.TRANS64.TRYWAIT P1, [UR4], R4 ;  /* 0x00000004ff0075a7 */ /* 0x000ea40008020144 */
[----:B--2---:R-:W-:Y:S05]  /*1d70*/  @!P1 BRA `(.L_x_30) ;  /* 0x00000088009c9947 */ /* 0x004fea0003800000 */
.L_x_29:
[----:B------:R-:W-:Y:S01]  /*1d80*/  ULEA UR4, UR8, UR10, 0x7 ;  /* 0x0000000a08047291 */ /* 0x000fe2000f8e383f */
[----:B------:R-:W-:Y:S01]  /*1d90*/  WARPGROUP.ARRIVE ;  /* 0x00000000000079c5 */ /* 0x000fe20000000000 */
[----:B------:R-:W-:Y:S01]  /*1da0*/  ULEA UR6, UR8, UR9, 0x9 ;  /* 0x0000000908067291 */ /* 0x000fe2000f8e483f */
[----:B------:R-:W-:Y:S01]  /*1db0*/  UMOV UR5, 0xc0000010 ;  /* 0xc000001000057882 */ /* 0x000fe20000000000 */
[----:B------:R-:W-:-:S07]  /*1dc0*/  UMOV UR7, 0xc0000010 ;  /* 0xc000001000077882 */ /* 0x000fce0000000000 */
[----:B------:R-:W-:Y:S03]  /*1dd0*/  IGMMA.64x256x32.S8.S8 R24, gdesc[UR4], R24, gsb0 ;  /* 0x06600000041879f1 */ /* 0x000fe60008041018 */
[----:B------:R-:W-:Y:S02]  /*1de0*/  WARPGROUP.DEPBAR.LE gsb0, 0x0 ;  /* 0x00008000000079c5 */ /* 0x000fe40000010000 */
[----:B------:R-:W-:Y:S05]  /*1df0*/  @!P0 BRA `(.L_x_31) ;  /* 0x0000000000048947 */ /* 0x000fea0003800000 */
[----:B------:R-:W-:Y:S01]  /*1e00*/  BPT.TRAP 0x1 ;  /* 0x000000040000795c */ /* 0x000fe20000300000 */
.L_x_31:
[----:B------:R-:W-:-:S13]  /*1e10*/  ISETP.NE.AND P1, PT, R154, RZ, PT ;  /* 0x000000ff9a00720c */ /* 0x000fda0003f25270 */
[----:B-12---:R-:W-:-:S05]  /*1e20*/  @P1 LEA R4, R3, UR41, 0x3 ;  /* 0x0000002903041c11 */ /* 0x006fca000f8e18ff */
[----:B------:R-:W-:-:S05]  /*1e30*/  @P1 VIADD R4, R4, 0xb0 ;  /* 0x000000b004041836 */ /* 0x000fca0000000000 */
[----:B------:R-:W-:-:S04]  /*1e40*/  @P1 PRMT R4, R155, 0x654, R4 ;  /* 0x000006549b041816 */ /* 0x000fc80000000004 */
[----:B------:R1:W-:Y:S01]  /*1e50*/  @P1 SYNCS.ARRIVE.TRANS64.RED.A1T0 RZ, [R4+URZ], RZ ;  /* 0x000000ff04ff19a7 */ /* 0x0003e2000810043f */
[----:B------:R-:W-:-:S13]  /*1e60*/  ISETP.GT.U32.AND P1, PT, R16, 0x1, PT ;  /* 0x000000011000780c */ /* 0x000fda0003f24070 */
[----:B-1----:R-:W-:Y:S05]  /*1e70*/  @P1 BRA `(.L_x_32) ;  /* 0x0000000000041947 */ /* 0x002fea0003800000 */
[----:B------:R-:W-:Y:S01]  /*1e80*/  BPT.TRAP 0x1 ;  /* 0x000000040000795c */ /* 0x000fe20000300000 */
.L_x_32:
[----:B------:R-:W-:Y:S01]  /*1e90*/  UIADD3 UR8, UR8, 0x1, URZ ;  /* 0x0000000108087890 */ /* 0x000fe2000fffe03f */
[C---:B------:R-:W-:Y:S01]  /*1ea0*/  ISETP.GT.AND P2, PT, R0.reuse, 0x1, PT ;  /* 0x000000010000780c */ /* 0x040fe20003f44270 */
[----:B------:R-:W-:Y:S02]  /*1eb0*/  VIADD R3, R3, 0x1 ;  /* 0x0000000103037836 */ /* 0x000fe40000000000 */
[----:B------:R-:W-:Y:S01]  /*1ec0*/  UISETP.NE.AND UP0, UPT, UR8, 0x16, UPT ;  /* 0x000000160800788c */ /* 0x000fe2000bf05270 */
[----:B------:R-:W-:Y:S02]  /*1ed0*/  VIADD R0, R0, 0xffffffff ;  /* 0xffffffff00007836 */ /* 0x000fe40000000000 */
[C---:B------:R-:W-:Y:S01]  /*1ee0*/  ISETP.NE.AND P1, PT, R3.reuse, 0x16, PT ;  /* 0x000000160300780c */ /* 0x040fe20003f25270 */
[----:B------:R-:W-:Y:S02]  /*1ef0*/  USEL UR4, URZ, 0x1, UP0 ;  /* 0x000000013f047887 */ /* 0x000fe40008000000 */
[----:B------:R-:W-:Y:S01]  /*1f00*/  USEL UR8, UR8, URZ, UP0 ;  /* 0x0000003f08087287 */ /* 0x000fe20008000000 */
[----:B------:R-:W-:-:S03]  /*1f10*/  SEL R3, R3, RZ, P1 ;  /* 0x000000ff03037207 */ /* 0x000fc60000800000 */
[----:B------:R-:W-:Y:S01]  /*1f20*/  LOP3.LUT R6, R6, UR4, RZ, 0x3c, !PT ;  /* 0x0000000406067c12 */ /* 0x000fe2000f8e3cff */
[----:B------:R-:W-:Y:S07]  /*1f30*/  @P2 BRA `(.L_x_33) ;  /* 0xfffffffc00682947 */ /* 0x000fee000383ffff */
.L_x_26:
[----:B-12---:R-:W1:Y:S01]  /*1f40*/  LDC R0, c[0x0][0x28c] ;  /* 0x0000a300ff007b82 */ /* 0x006e620000000800 */
[----:B------:R2:W-:Y:S01]  /*1f50*/  SYNCS.ARRIVE.TRANS64.A1T0 RZ, [R160+UR45], RZ ;  /* 0x000000ffa0ff79a7 */ /* 0x0005e2000810002d */
[----:B-1----:R-:W-:-:S13]  /*1f60*/  ISETP.GE.AND P1, PT, R0, 0x1, PT ;  /* 0x000000010000780c */ /* 0x002fda0003f26270 */
[----:B--2---:R-:W-:Y:S05]  /*1f70*/  @!P1 BRA `(.L_x_34) ;  /* 0x0000000000449947 */ /* 0x004fea0003800000 */
[----:B------:R-:W-:Y:S05]  /*1f80*/  @!P0 BRA `(.L_x_35) ;  /* 0x0000000000048947 */ /* 0x000fea0003800000 */
[----:B------:R-:W-:Y:S01]  /*1f90*/  BPT.TRAP 0x1 ;  /* 0x000000040000795c */ /* 0x000fe20000300000 */
.L_x_35:
[----:B------:R-:W-:-:S13]  /*1fa0*/  ISETP.NE.AND P0, PT, R154, RZ, PT ;  /* 0x000000ff9a00720c */ /* 0x000fda0003f05270 */
[----:B------:R-:W-:-:S05]  /*1fb0*/  VOTEU.ANY UP0, P0 ;  /* 0x00000000003f7886 */ /* 0x000fca0000000100 */
[----:B------:R-:W-:-:S06]  /*1fc0*/  @UP0 UIADD3 UR4, UR43, UR39, URZ ;  /* 0x000000272b040290 */ /* 0x000fcc000fffe03f */
[----:B------:R-:W-:Y:S02]  /*1fd0*/  IMAD.U32 R4, RZ, RZ, UR4 ;  /* 0x00000004ff047e24 */ /* 0x000fe4000f8e00ff */
[----:B------:R-:W-:Y:S02]  /*1fe0*/  IMAD.U32 R3, RZ, RZ, UR4 ;  /* 0x00000004ff037e24 */ /* 0x000fe4000f8e00ff */
[----:B------:R-:W-:-:S05]  /*1ff0*/  @P0 IMAD.WIDE.U32 R4, R4, -0x45d1745d, RZ ;  /* 0xba2e8ba304040825 */ /* 0x000fca00078e00ff */
[----:B------:R-:W-:-:S05]  /*2000*/  @P0 SHF.R.U32.HI R0, RZ, 0x4, R5 ;  /* 0x00000004ff000819 */ /* 0x000fca0000011605 */
[----:B------:R-:W-:-:S05]  /*2010*/  @P0 IMAD R0, R0, -0x16, R3 ;  /* 0xffffffea00000824 */ /* 0x000fca00078e0203 */
[----:B------:R-:W-:-:S05]  /*2020*/  @P0 LEA R0, R0, UR41, 0x3 ;  /* 0x0000002900000c11 */ /* 0x000fca000f8e18ff */
[----:B------:R-:W-:-:S05]  /*2030*/  @P0 VIADD R0, R0, 0xb0 ;  /* 0x000000b000000836 */ /* 0x000fca0000000000 */
[----:B------:R-:W-:-:S04]  /*2040*/  @P0 PRMT R0, R155, 0x654, R0 ;  /* 0x000006549b000816 */ /* 0x000fc80000000000 */
[----:B------:R1:W-:Y:S01]  /*2050*/  @P0 SYNCS.ARRIVE.TRANS64.RED.A1T0 RZ, [R0+URZ], RZ ;  /* 0x000000ff00ff09a7 */ /* 0x0003e2000810043f */
[----:B------:R-:W-:-:S13]  /*2060*/  ISETP.GT.U32.AND P0, PT, R16, 0x1, PT ;  /* 0x000000011000780c */ /* 0x000fda0003f04070 */
[----:B-1----:R-:W-:Y:S05]  /*2070*/  @P0 BRA `(.L_x_34) ;  /* 0x0000000000040947 */ /* 0x002fea0003800000 */
[----:B------:R-:W-:Y:S01]  /*2080*/  BPT.TRAP 0x1 ;  /* 0x000000040000795c */ /* 0x000fe20000300000 */
.L_x_34:
[----:B------:R-:W-:Y:S01]  /*2090*/  SHF.L.U32 R0, R165, 0x1f, RZ ;  /* 0x0000001fa5007819 */ /* 0x000fe200000006ff */
[----:B------:R-:W-:Y:S01]  /*20a0*/  UIADD3 UR39, UR44, UR39, URZ ;  /* 0x000000272c277290 */ /* 0x000fe2000fffe03f */
[----:B------:R-:W1:Y:S01]  /*20b0*/  LDC R7, c[0x0][0x288] ;  /* 0x0000a200ff077b82 */ /* 0x000e620000000800 */
[----:B------:R-:W-:Y:S01]  /*20c0*/  UISETP.GE.U32.AND UP1, UPT, UR44, 0x16, UPT ;  /* 0x000000162c00788c */ /* 0x000fe2000bf26070 */
[----:B------:R-:W-:Y:S01]  /*20d0*/  IMAD.SHL.U32 R10, R158, 0x2, RZ ;  /* 0x000000029e0a7824 */ /* 0x000fe200078e00ff */
[----:B------:R-:W-:Y:S02]  /*20e0*/  UISETP.GT.U32.AND UP0, UPT, UR39, 0x15, UPT ;  /* 0x000000152700788c */ /* 0x000fe4000bf04070 */
[----:B------:R-:W-:Y:S02]  /*20f0*/  UIMAD.WIDE.U32 UR4, UR39, -0x45d1745d, URZ ;  /* 0xba2e8ba3270478a5 */ /* 0x000fe4000f8e003f */
[----:B------:R-:W-:Y:S01]  /*2100*/  UISETP.LT.U32.AND UP0, UPT, UR44, 0x16, UP0 ;  /* 0x000000162c00788c */ /* 0x000fe20008701070 */
[----:B------:R-:W2:Y:S01]  /*2110*/  SYNCS.PHASECHK.TRANS64.TRYWAIT P0, [R159+UR42+0x10], R0 ;  /* 0x000010009f0075a7 */ /* 0x000ea2000800016a */
[----:B------:R-:W-:Y:S01]  /*2120*/  USHF.R.U32.HI UR4, URZ, 0x4, UR5 ;  /* 0x000000043f047899 */ /* 0x000fe20008011605 */
[----:B------:R-:W-:Y:S01]  /*2130*/  SHF.R.S32.HI R11, RZ, 0x1f, R10 ;  /* 0x0000001fff0b7819 */ /* 0x000fe2000001140a */
[----:B------:R-:W-:-:S02]  /*2140*/  USEL UR6, URZ, 0x1, !UP0 ;  /* 0x000000013f067887 */ /* 0x000fc4000c000000 */
[----:B------:R-:W-:Y:S02]  /*2150*/  UIMAD UR39, UR4, -0x16, UR39 ;  /* 0xffffffea042778a4 */ /* 0x000fe4000f8e0227 */
[----:B------:R-:W-:-:S04]  /*2160*/  ULOP3.LUT UR38, UR38, UR6, URZ, 0x3c, !UPT ;  /* 0x0000000626267292 */ /* 0x000fc8000f8e3c3f */
[----:B------:R-:W-:Y:S01]  /*2170*/  @UP1 ULOP3.LUT UR38, UR38, 0x1, UR4, 0x78, !UPT ;  /* 0x0000000126261892 */ /* 0x000fe2000f8e7804 */
[----:B-12---:R-:W-:Y:S11]  /*2180*/  @!P0 BRA `(.L_x_36) ;  /* 0x0000008400b08947 */ /* 0x006ff60003800000 */
.L_x_340:
[----:B-1----:R-:W-:Y:S01]  /*2190*/  IMAD.SHL.U32 R0, R19, 0x40, RZ ;  /* 0x0000004013007824 */ /* 0x002fe200078e00ff */
[----:B------:R-:W-:Y:S01]  /*21a0*/  ULDC UR6, c[0x0][0x284] ;  /* 0x0000a10000067ab9 */ /* 0x000fe20000000800 */
[----:B------:R-:W-:Y:S01]  /*21b0*/  IMAD.SHL.U32 R14, R22, 0x100, RZ ;  /* 0x00000100160e7824 */ /* 0x000fe200078e00ff */
[----:B------:R-:W-:Y:S01]  /*21c0*/  SHF.R.S32.HI R20, RZ, 0x1f, R2 ;  /* 0x0000001fff147819 */ /* 0x000fe20000011402 */
[----:B------:R-:W-:Y:S01]  /*21d0*/  ULDC.64 UR4, c[0x0][0x5d0] ;  /* 0x0001740000047ab9 */ /* 0x000fe20000000a00 */
[----:B------:R-:W-:Y:S01]  /*21e0*/  ISETP.GE.AND P0, PT, R0, UR6, PT ;  /* 0x0000000600007c0c */ /* 0x000fe2000bf06270 */
[----:B------:R-:W-:Y:S01]  /*21f0*/  IMAD.WIDE.U32 R4, R2, UR4, R10 ;  /* 0x0000000402047c25 */ /* 0x000fe2000f8e000a */
[----:B------:R-:W-:Y:S02]  /*2200*/  SHF.R.S32.HI R15, RZ, 0x1f, R14 ;  /* 0x0000001fff0f7819 */ /* 0x000fe4000001140e */
[----:B------:R-:W-:Y:S01]  /*2210*/  ISETP.GE.OR P0, PT, R14, R7, P0 ;  /* 0x000000070e00720c */ /* 0x000fe20000706670 */
[----:B------:R-:W-:Y:S01]  /*2220*/  IMAD R3, R20, UR4, RZ ;  /* 0x0000000414037c24 */ /* 0x000fe2000f8e02ff */
[----:B------:R-:W-:-:S03]  /*2230*/  IADD3 R4, P1, R14, R4, RZ ;  /* 0x000000040e047210 */ /* 0x000fc60007f3e0ff */
[----:B------:R-:W-:-:S05]  /*2240*/  IMAD R3, R2, UR5, R3 ;  /* 0x0000000502037c24 */ /* 0x000fca000f8e0203 */
[----:B------:R-:W-:-:S03]  /*2250*/  IADD3.X R5, R15, R5, R3, P1, !PT ;  /* 0x000000050f057210 */ /* 0x000fc60000ffe403 */
[----:B------:R-:W-:Y:S05]  /*2260*/  @P0 BRA `(.L_x_37) ;  /* 0x0000006000b00947 */ /* 0x000fea0003800000 */
[----:B0-----:R-:W0:Y:S01]  /*2270*/  LDC.64 R12, c[0x0][0x5c8] ;  /* 0x00017200ff0c7b82 */ /* 0x001e220000000a00 */
[----:B------:R-:W-:Y:S01]  /*2280*/  IMAD.WIDE R8, R19, 0x40, R156 ;  /* 0x0000004013087825 */ /* 0x000fe200078e029c */
[----:B------:R-:W-:Y:S01]  /*2290*/  ULDC.64 UR4, c[0x0][0x5c0] ;  /* 0x0001700000047ab9 */ /* 0x000fe20000000a00 */
[----:B------:R-:W-:Y:S02]  /*22a0*/  BSSY B0, `(.L_x_37) ;  /* 0x0000628000007945 */ /* 0x000fe40003800000 */
[----:B------:R-:W-:Y:S02]  /*22b0*/  IMAD.IADD R22, R163, 0x1, -R0 ;  /* 0x00000001a3167824 */ /* 0x000fe400078e0a00 */
[-C--:B0-----:R-:W-:Y:S02]  /*22c0*/  IMAD R3, R9, R12.reuse, RZ ;  /* 0x0000000c09037224 */ /* 0x081fe400078e02ff */
[----:B------:R-:W-:-:S04]  /*22d0*/  IMAD.WIDE.U32 R4, R8, R12, R4 ;  /* 0x0000000c08047225 */ /* 0x000fc800078e0004 */
[----:B------:R-:W-:Y:S01]  /*22e0*/  IMAD R3, R8, R13, R3 ;  /* 0x0000000d08037224 */ /* 0x000fe200078e0203 */
[----:B------:R-:W-:-:S03]  /*22f0*/  IADD3 R4, P0, R4, UR4, RZ ;  /* 0x0000000404047c10 */ /* 0x000fc6000ff1e0ff */
[----:B------:R-:W-:Y:S01]  /*2300*/  IMAD.IADD R3, R5, 0x1, R3 ;  /* 0x0000000105037824 */ /* 0x000fe200078e0203 */
[----:B------:R-:W-:-:S04]  /*2310*/  LEA R6, P1, R12, R4, 0x3 ;  /* 0x000000040c067211 */ /* 0x000fc800078218ff */
[----:B------:R-:W-:Y:S01]  /*2320*/  IADD3.X R5, R3, UR5, RZ, P0, !PT ;  /* 0x0000000503057c10 */ /* 0x000fe200087fe4ff */
[----:B------:R-:W-:Y:S01]  /*2330*/  IMAD R3, R158, -0x2, R7 ;  /* 0xfffffffe9e037824 */ /* 0x000fe200078e0207 */
[----:B-----5:R-:W-:Y:S02]  /*2340*/  ISETP.NE.AND P0, PT, R152, RZ, PT ;  /* 0x000000ff9800720c */ /* 0x020fe40003f05270 */
[----:B------:R-:W-:Y:S01]  /*2350*/  LEA.HI.X R7, R12, R5, R13, 0x3, P1 ;  /* 0x000000050c077211 */ /* 0x000fe200008f1c0d */
[----:B------:R-:W-:-:S10]  /*2360*/  IMAD.IADD R0, R3, 0x1, -R14 ;  /* 0x0000000103007824 */ /* 0x000fd400078e0a0e */
[----:B------:R-:W-:Y:S05]  /*2370*/  @!P0 BRA `(.L_x_38) ;  /* 0x0000004800608947 */ /* 0x000fea0003800000 */
[----:B------:R-:W0:Y:S01]  /*2380*/  LDC.64 R166, c[0x0][0x5b0] ;  /* 0x00016c00ffa67b82 */ /* 0x000e220000000a00 */
[----:B------:R-:W-:Y:S01]  /*2390*/  ULDC.64 UR4, c[0x0][0x5b8] ;  /* 0x00016e0000047ab9 */ /* 0x000fe20000000a00 */
[----:B------:R-:W-:Y:S01]  /*23a0*/  ISETP.GE.AND P1, PT, R22, 0x1, PT ;  /* 0x000000011600780c */ /* 0x000fe20003f26270 */
[----:B------:R-:W-:Y:S01]  /*23b0*/  IMAD.WIDE.U32 R10, R2, UR4, R10 ;  /* 0x00000004020a7c25 */ /* 0x000fe2000f8e000a */
[----:B------:R-:W-:Y:S02]  /*23c0*/  BSSY B1, `(.L_x_39) ;  /* 0x000000e000017945 */ /* 0x000fe40003800000 */
[----:B------:R-:W-:Y:S01]  /*23d0*/  ISETP.LT.OR P5, PT, R0, 0x1, !P1 ;  /* 0x000000010000780c */ /* 0x000fe20004fa1670 */
[----:B------:R-:W-:Y:S01]  /*23e0*/  IMAD R3, R20, UR4, RZ ;  /* 0x0000000414037c24 */ /* 0x000fe2000f8e02ff */
[----:B------:R-:W1:Y:S01]  /*23f0*/  LDC.64 R12, c[0x0][0x5a8] ;  /* 0x00016a00ff0c7b82 */ /* 0x000e620000000a00 */
[----:B------:R-:W-:Y:S02]  /*2400*/  IADD3 R14, P0, R14, R10, RZ ;  /* 0x0000000a0e0e7210 */ /* 0x000fe40007f1e0ff */
[----:B------:R-:W-:-:S05]  /*2410*/  IMAD R3, R2, UR5, R3 ;  /* 0x0000000502037c24 */ /* 0x000fca000f8e0203 */
[----:B------:R-:W-:Y:S01]  /*2420*/  IADD3.X R15, R15, R11, R3, P0, !PT ;  /* 0x0000000b0f0f7210 */ /* 0x000fe200007fe403 */
[-C--:B0-----:R-:W-:Y:S02]  /*2430*/  IMAD R10, R9, R166.reuse, RZ ;  /* 0x000000a6090a7224 */ /* 0x081fe400078e02ff */
[----:B------:R-:W-:-:S04]  /*2440*/  IMAD.WIDE.U32 R2, R8, R166, R14 ;  /* 0x000000a608027225 */ /* 0x000fc800078e000e */
[----:B------:R-:W-:Y:S01]  /*2450*/  IMAD R21, R8, R167, R10 ;  /* 0x000000a708157224 */ /* 0x000fe200078e020a */
[----:B-1----:R-:W-:-:S04]  /*2460*/  IADD3 R2, P0, R2, R12, RZ ;  /* 0x0000000c02027210 */ /* 0x002fc80007f1e0ff */
[----:B------:R-:W-:Y:S01]  /*2470*/  IADD3.X R3, R13, R3, R21, P0, !PT ;  /* 0x000000030d037210 */ /* 0x000fe200007fe415 */
[----:B------:R-:W-:Y:S08]  /*2480*/  @P5 BRA `(.L_x_40) ;  /* 0x0000000000045947 */ /* 0x000ff00003800000 */
[----:B------:R0:W5:Y:S02]  /*2490*/  LDG.E.U8 R164, desc[UR36][R2.64] ;  /* 0x0000002402a47981 */ /* 0x000164000c1e1100 */
.L_x_40:
[----:B------:R-:W-:Y:S05]  /*24a0*/  BSYNC B1 ;  /* 0x0000000000017941 */ /* 0x000fea0003800000 */
.L_x_39:
[----:B-----5:R-:W-:Y:S01]  /*24b0*/  LOP3.LUT R9, R164, 0xffff, RZ, 0xc0, !PT ;  /* 0x0000ffffa4097812 */ /* 0x020fe200078ec0ff */
[C---:B------:R-:W-:Y:S01]  /*24c0*/  IMAD.SHL.U32 R10, R166.reuse, 0x8, RZ ;  /* 0x00000008a60a7824 */ /* 0x040fe200078e00ff */
[----:B------:R-:W-:Y:S01]  /*24d0*/  SHF.L.U64.HI R11, R166, 0x3, R167 ;  /* 0x00000003a60b7819 */ /* 0x000fe200000102a7 */
[----:B------:R-:W-:Y:S01]  /*24e0*/  BSSY B1, `(.L_x_41) ;  /* 0x000000e000017945 */ /* 0x000fe20003800000 */
[----:B------:R-:W-:Y:S02]  /*24f0*/  PRMT R19, R9, 0x8880, RZ ;  /* 0x0000888009137816 */ /* 0x000fe400000000ff */
[----:B------:R-:W-:Y:S01]  /*2500*/  ISETP.LT.OR P2, PT, R0, 0x2, !P1 ;  /* 0x000000020000780c */ /* 0x000fe20004f41670 */
[----:B------:R-:W-:Y:S01]  /*2510*/  IMAD.WIDE.U32 R8, R8, R166, R10 ;  /* 0x000000a608087225 */ /* 0x000fe200078e000a */
[----:B------:R-:W-:-:S03]  /*2520*/  ISETP.GE.AND P0, PT, R22, 0x9, PT ;  /* 0x000000091600780c */ /* 0x000fc60003f06270 */
[----:B------:R-:W-:Y:S01]  /*2530*/  IMAD R10, R19, R152, RZ ;  /* 0x00000098130a7224 */ /* 0x000fe200078e02ff */
[----:B------:R-:W-:Y:S01]  /*2540*/  IADD3 R8, P3, P4, R14, R12, R8 ;  /* 0x0000000c0e087210 */ /* 0x000fe20007c7e008 */
[----:B------:R-:W-:Y:S02]  /*2550*/  IMAD.IADD R12, R21, 0x1, R9 ;  /* 0x00000001150c7824 */ /* 0x000fe400078e0209 */
[----:B------:R-:W-:-:S05]  /*2560*/  @!P5 IMAD R11, R24, R153, R10 ;  /* 0x00000099180bd224 */ /* 0x000fca00078e020a */
[----:B------:R1:W-:Y:S01]  /*2570*/  @!P5 STG.E.U8 desc[UR36][R4.64], R11 ;  /* 0x0000000b0400d986 */ /* 0x0003e2000c101124 */
[----:B------:R-:W-:Y:S05]  /*2580*/  @P2 BRA `(.L_x_42) ;  /* 0x00000000000c2947 */ /* 0x000fea0003800000 */
[----:B------:R-:W1:Y:S02]  /*2590*/  LDG.E.U8 R164, desc[UR36][R2.64+0x1] ;  /* 0x0000012402a47981 */ /* 0x000e64000c1e1100 */
[----:B-1----:R-:W-:-:S05]  /*25a0*/  PRMT R11, R164, 0x8880, RZ ;  /* 0x00008880a40b7816 */ /* 0x002fca00000000ff */
[----:B------:R-:W-:-:S07]  /*25b0*/  IMAD R10, R11, R152, RZ ;  /* 0x000000980b0a7224 */ /* 0x000fce00078e02ff */
.L_x_42:
[----:B------:R-:W-:Y:S05]  /*25c0*/  BSYNC B1 ;  /* 0x0000000000017941 */ /* 0x000fea0003800000 */
.L_x_41:
[C---:B------:R-:W-:Y:S01]  /*25d0*/  ISETP.LT.OR P5, PT, R0.reuse, 0x1, !P0 ;  /* 0x000000010000780c */ /* 0x040fe200047a1670 */
[----:B------:R-:W-:Y:S01]  /*25e0*/  @!P2 IMAD R25, R25, R153, R10 ;  /* 0x000000991919a224 */ /* 0x000fe200078e020a */
[----:B------:R-:W-:Y:S01]  /*25f0*/  BSSY B1, `(.L_x_43) ;  /* 0x000000a000017945 */ /* 0x000fe20003800000 */
[----:B------:R-:W-:Y:S02]  /*2600*/  IADD3.X R9, R15, R13, R12, P3, P4 ;  /* 0x0000000d0f097210 */ /* 0x000fe40001fe840c */
[C---:B------:R-:W-:Y:S01]  /*2610*/  ISETP.LT.OR P3, PT, R0.reuse, 0x2, !P0 ;  /* 0x000000020000780c */ /* 0x040fe20004761670 */
[----:B------:R2:W-:Y:S01]  /*2620*/  @!P2 STG.E.U8 desc[UR36][R4.64+0x1], R25 ;  /* 0x000001190400a986 */ /* 0x0005e2000c101124 */
[C---:B------:R-:W-:Y:S02]  /*2630*/  ISETP.LT.OR P4, PT, R0.reuse, 0x9, !P1 ;  /* 0x000000090000780c */ /* 0x040fe40004f81670 */
[----:B------:R-:W-:-:S04]  /*2640*/  ISETP.LT.OR P2, PT, R0, 0xa, !P1 ;  /* 0x0000000a0000780c */ /* 0x000fc80004f41670 */
[----:B------:R-:W-:Y:S09]  /*2650*/  @P5 BRA `(.L_x_44) ;  /* 0x00000000000c5947 */ /* 0x000ff20003800000 */
[----:B------:R-:W1:Y:S02]  /*2660*/  LDG.E.U8 R164, desc[UR36][R8.64] ;  /* 0x0000002408a47981 */ /* 0x000e64000c1e1100 */
[----:B-1----:R-:W-:-:S05]  /*2670*/  PRMT R11, R164, 0x8880, RZ ;  /* 0x00008880a40b7816 */ /* 0x002fca00000000ff */
[----:B------:R-:W-:-:S07]  /*2680*/  IMAD R10, R11, R152, RZ ;  /* 0x000000980b0a7224 */ /* 0x000fce00078e02ff */
.L_x_44:
[----:B------:R-:W-:Y:S05]  /*2690*/  BSYNC B1 ;  /* 0x0000000000017941 */ /* 0x000fea0003800000 */
.L_x_43:
[----:B-1----:R-:W-:Y:S01]  /*26a0*/  @!P5 IMAD R11, R26, R153, R10 ;  /* 0x000000991a0bd224 */ /* 0x002fe200078e020a */
[----:B------:R-:W-:Y:S04]  /*26b0*/  BSSY B1, `(.L_x_45) ;  /* 0x0000006000017945 */ /* 0x000fe80003800000 */
[----:B------:R1:W-:Y:S01]  /*26c0*/  @!P5 STG.E.U8 desc[UR36][R6.64], R11 ;  /* 0x0000000b0600d986 */ /* 0x0003e2000c101124 */
[----:B------:R-:W-:Y:S05]  /*26d0*/  @P3 BRA `(.L_x_46) ;  /* 0x00000000000c3947 */ /* 0x000fea0003800000 */
[----:B------:R-:W1:Y:S02]  /*26e0*/  LDG.E.U8 R164, desc[UR36][R8.64+0x1] ;  /* 0x0000012408a47981 */ /* 0x000e64000c1e1100 */
[----:B-1----:R-:W-:-:S05]  /*26f0*/  PRMT R11, R164, 0x8880, RZ ;  /* 0x00008880a40b7816 */ /* 0x002fca00000000ff */
[----:B------:R-:W-:-:S07]  /*2700*/  IMAD R10, R11, R152, RZ ;  /* 0x000000980b0a7224 */ /* 0x000fce00078e02ff */
.L_x_46:
[----:B------:R-:W-:Y:S05]  /*2710*/  BSYNC B1 ;  /* 0x0000000000017941 */ /* 0x000fea0003800000 */
.L_x_45:
[----:B------:R-:W-:Y:S01]  /*2720*/  @!P3 IMAD R27, R27, R153, R10 ;  /* 0x000000991b1bb224 */ /* 0x000fe200078e020a */
[----:B------:R-:W-:Y:S04]  /*2730*/  BSSY B1, `(.L_x_47) ;  /* 0x0000006000017945 */ /* 0x000fe80003800000 */
[----:B------:R3:W-:Y:S01]  /*2740*/  @!P3 STG.E.U8 desc[UR36][R6.64+0x1], R27 ;  /* 0x0000011b0600b986 */ /* 0x0007e2000c101124 */
[----:B------:R-:W-:Y:S05]  /*2750*/  @P4 BRA `(.L_x_48) ;  /* 0x00000000000c4947 */ /* 0x000fea0003800000 */
[----:B------:R-:W1:Y:S02]  /*2760*/  LDG.E.U8 R164, desc[UR36][R2.64+0x8] ;  /* 0x0000082402a47981 */ /* 0x000e64000c1e1100 */
[----:B-1----:R-:W-:-:S05]  /*2770*/  PRMT R11, R164, 0x8880, RZ ;  /* 0x00008880a40b7816 */ /* 0x002fca00000000ff */
[----:B------:R-:W-:-:S07]  /*2780*/  IMAD R10, R11, R152, RZ ;  /* 0x000000980b0a7224 */ /* 0x000fce00078e02ff */
.L_x_48:
[----:B------:R-:W-:Y:S05]  /*2790*/  BSYNC B1 ;  /* 0x0000000000017941 */ /* 0x000fea0003800000 */
.L_x_47:
[----:B-1----:R-:W-:Y:S01]  /*27a0*/  @!P4 IMAD R11, R28, R153, R10 ;  /* 0x000000991c0bc224 */ /* 0x002fe200078e020a */
[----:B------:R-:W-:Y:S04]  /*27b0*/  BSSY B1, `(.L_x_49) ;  /* 0x0000006000017945 */ /* 0x000fe80003800000 */
[----:B------:R1:W-:Y:S01]  /*27c0*/  @!P4 STG.E.U8 desc[UR36][R4.64+0x8], R11 ;  /* 0x0000080b0400c986 */ /* 0x0003e2000c101124 */
[----:B------:R-:W-:Y:S05]  /*27d0*/  @P2 BRA `(.L_x_50) ;  /* 0x00000000000c2947 */ /* 0x000fea0003800000 */
[----:B------:R-:W1:Y:S02]  /*27e0*/  LDG.E.U8 R164, desc[UR36][R2.64+0x9] ;  /* 0x0000092402a47981 */ /* 0x000e64000c1e1100 */
[----:B-1----:R-:W-:-:S05]  /*27f0*/  PRMT R11, R164, 0x8880, RZ ;  /* 0x00008880a40b7816 */ /* 0x002fca00000000ff */
[----:B------:R-:W-:-:S07]  /*2800*/  IMAD R10, R11, R152, RZ ;  /* 0x000000980b0a7224 */ /* 0x000fce00078e02ff */
.L_x_50:
[----:B------:R-:W-:Y:S05]  /*2810*/  BSYNC B1 ;  /* 0x0000000000017941 */ /* 0x000fea0003800000 */
.L_x_49:
[C---:B------:R-:W-:Y:S01]  /*2820*/  ISETP.LT.OR P4, PT, R0.reuse, 0x9, !P0 ;  /* 0x000000090000780c */ /* 0x040fe20004781670 */
[----:B------:R-:W-:Y:S01]  /*2830*/  @!P2 IMAD R29, R29, R153, R10 ;  /* 0x000000991d1da224 */ /* 0x000fe200078e020a */
[----:B------:R-:W-:Y:S01]  /*2840*/  BSSY B1, `(.L_x_51) ;  /* 0x0000009000017945 */ /* 0x000fe20003800000 */
[C---:B------:R-:W-:Y:S02]  /*2850*/  ISETP.LT.OR P3, PT, R0.reuse, 0xa, !P0 ;  /* 0x0000000a0000780c */ /* 0x040fe40004761670 */
[C---:B------:R-:W-:Y:S01]  /*2860*/  ISETP.LT.OR P5, PT, R0.reuse, 0x11, !P1 ;  /* 0x000000110000780c */ /* 0x040fe20004fa1670 */
[----:B------:R4:W-:Y:S01]  /*2870*/  @!P2 STG.E.U8 desc[UR36][R4.64+0x9], R29 ;  /* 0x0000091d0400a986 */ /* 0x0009e2000c101124 */
[----:B------:R-:W-:-:S06]  /*2880*/  ISETP.LT.OR P2, PT, R0, 0x12, !P1 ;  /* 0x000000120000780c */ /* 0x000fcc0004f41670 */
[----:B------:R-:W-:Y:S07]  /*2890*/  @P4 BRA `(.L_x_52) ;  /* 0x00000000000c4947 */ /* 0x000fee0003800000 */
[----:B------:R-:W1:Y:S02]  /*28a0*/  LDG.E.U8 R164, desc[UR36][R8.64+0x8] ;  /* 0x0000082408a47981 */ /* 0x000e64000c1e1100 */
[----:B-1----:R-:W-:-:S05]  /*28b0*/  PRMT R11, R164, 0x8880, RZ ;  /* 0x00008880a40b7816 */ /* 0x002fca00000000ff */
[----:B------:R-:W-:-:S07]  /*28c0*/  IMAD R10, R11, R152, RZ ;  /* 0x000000980b0a7224 */ /* 0x000fce00078e02ff */
.L_x_52:
[----:B------:R-:W-:Y:S05]  /*28d0*/  BSYNC B1 ;  /* 0x0000000000017941 */ /* 0x000fea0003800000 */
.L_x_51:
[----:B-1----:R-:W-:Y:S01]  /*28e0*/  @!P4 IMAD R11, R30, R153, R10 ;  /* 0x000000991e0bc224 */ /* 0x002fe200078e020a */
[----:B------:R-:W-:Y:S04]  /*28f0*/  BSSY B1, `(.L_x_53) ;  /* 0x0000006000017945 */ /* 0x000fe80003800000 */
[----:B------:R1:W-:Y:S01]  /*2900*/  @!P4 STG.E.U8 desc[UR36][R6.64+0x8], R11 ;  /* 0x0000080b0600c986 */ /* 0x0003e2000c101124 */
[----:B------:R-:W-:Y:S05]  /*2910*/  @P3 BRA `(.L_x_54) ;  /* 0x00000000000c3947 */ /* 0x000fea0003800000 */
[----:B------:R-:W1:Y:S02]  /*2920*/  LDG.E.U8 R164, desc[UR36][R8.64+0x9] ;  /* 0x0000092408a47981 */ /* 0x000e64000c1e1100 */
[----:B-1----:R-:W-:-:S05]  /*2930*/  PRMT R11, R164, 0x8880, RZ ;  /* 0x00008880a40b7816 */ /* 0x002fca00000000ff */
[----:B------:R-:W-:-:S07]  /*2940*/  IMAD R10, R11, R152, RZ ;  /* 0x000000980b0a7224 */ /* 0x000fce00078e02ff */
.L_x_54:
[----:B------:R-:W-:Y:S05]  /*2950*/  BSYNC B1 ;  /* 0x0000000000017941 */ /* 0x000fea0003800000 */
.L_x_53:
[----:B------:R-:W-:Y:S01]  /*2960*/  @!P3 IMAD R31, R31, R153, R10 ;  /* 0x000000991f1fb224 */ /* 0x000fe200078e020a */
[----:B------:R-:W-:Y:S04]  /*2970*/  BSSY B1, `(.L_x_55) ;  /* 0x0000006000017945 */ /* 0x000fe80003800000 */
[----:B------:R0:W-:Y:S01]  /*2980*/  @!P3 STG.E.U8 desc[UR36][R6.64+0x9], R31 ;  /* 0x0000091f0600b986 */ /* 0x0001e2000c101124 */
[----:B------:R-:W-:Y:S05]  /*2990*/  @P5 BRA `(.L_x_56) ;  /* 0x00000000000c5947 */ /* 0x000fea0003800000 */
[----:B------:R-:W1:Y:S02]  /*29a0*/  LDG.E.U8 R164, desc[UR36][R2.64+0x10] ;  /* 0x0000102402a47981 */ /* 0x000e64000c1e1100 */
[----:B-1----:R-:W-:-:S05]  /*29b0*/  PRMT R11, R164, 0x8880, RZ ;  /* 0x00008880a40b7816 */ /* 0x002fca00000000ff */
[----:B------:R-:W-:-:S07]  /*29c0*/  IMAD R10, R11, R152, RZ ;  /* 0x000000980b0a7224 */ /* 0x000fce00078e02ff */
.L_x_56:
[----:B------:R-:W-:Y:S05]  /*29d0*/  BSYNC B1 ;  /* 0x0000000000017941 */ /* 0x000fea0003800000 */
.L_x_55:
[----:B-1----:R-:W-:Y:S01]  /*29e0*/  @!P5 IMAD R11, R32, R153, R10 ;  /* 0x00000099200bd224 */ /* 0x002fe200078e020a */
[----:B------:R-:W-:Y:S04]  /*29f0*/  BSSY B1, `(.L_x_57) ;  /* 0x0000006000017945 */ /* 0x000fe80003800000 */
[----:B------:R1:W-:Y:S01]  /*2a00*/  @!P5 STG.E.U8 desc[UR36][R4.64+0x10], R11 ;  /* 0x0000100b0400d986 */ /* 0x0003e2000c101124 */
[----:B------:R-:W-:Y:S05]  /*2a10*/  @P2 BRA `(.L_x_58) ;  /* 0x00000000000c2947 */ /* 0x000fea0003800000 */
[----:B------:R-:W1:Y:S02]  /*2a20*/  LDG.E.U8 R164, desc[UR36][R2.64+0x11] ;  /* 0x0000112402a47981 */ /* 0x000e64000c1e1100 */
[----:B-1----:R-:W-:-:S05]  /*2a30*/  PRMT R11, R164, 0x8880, RZ ;  /* 0x00008880a40b7816 */ /* 0x002fca00000000ff */
[----:B------:R-:W-:-:S07]  /*2a40*/  IMAD R10, R11, R152, RZ ;  /* 0x000000980b0a7224 */ /* 0x000fce00078e02ff */
.L_x_58:
[----:B------:R-:W-:Y:S05]  /*2a50*/  BSYNC B1 ;  /* 0x0000000000017941 */ /* 0x000fea0003800000 */
.L_x_57:
        /* <DEDUP_REMOVED lines=11> */
.L_x_60:
[----:B------:R-:W-:Y:S05]  /*2b10*/  BSYNC B1 ;  /* 0x0000000000017941 */ /* 0x000fea0003800000 */
.L_x_59:
[----:B-1----:R-:W-:Y:S01]  /*2b20*/  @!P4 IMAD R11, R34, R153, R10 ;  /* 0x00000099220bc224 */ /* 0x002fe200078e020a */
[----:B------:R-:W-:Y:S04]  /*2b30*/  BSSY B1, `(.L_x_61) ;  /* 0x0000006000017945 */ /* 0x000fe80003800000 */
[----:B------:R1:W-:Y:S01]  /*2b40*/  @!P4 STG.E.U8 desc[UR36][R6.64+0x10], R11 ;  /* 0x0000100b0600c986 */ /* 0x0003e2000c101124 */
[----:B------:R-:W-:Y:S05]  /*2b50*/  @P3 BRA `(.L_x_62) ;  /* 0x00000000000c3947 */ /* 0x000fea0003800000 */
[----:B------:R-:W1:Y:S02]  /*2b60*/  LDG.E.U8 R164, desc[UR36][R8.64+0x11] ;  /* 0x0000112408a47981 */ /* 0x000e64000c1e1100 */
[----:B-1----:R-:W-:-:S05]  /*2b70*/  PRMT R11, R164, 0x8880, RZ ;  /* 0x00008880a40b7816 */ /* 0x002fca00000000ff */
[----:B------:R-:W-:-:S07]  /*2b80*/  IMAD R10, R11, R152, RZ ;  /* 0x000000980b0a7224 */ /* 0x000fce00078e02ff */
.L_x_62:
[----:B------:R-:W-:Y:S05]  /*2b90*/  BSYNC B1 ;  /* 0x0000000000017941 */ /* 0x000fea0003800000 */
.L_x_61:
[----:B------:R-:W-:Y:S01]  /*2ba0*/  @!P3 IMAD R35, R35, R153, R10 ;  /* 0x000000992323b224 */ /* 0x000fe200078e020a */
[----:B------:R-:W-:Y:S04]  /*2bb0*/  BSSY B1, `(.L_x_63) ;  /* 0x0000006000017945 */ /* 0x000fe80003800000 */
[----:B------:R0:W-:Y:S01]  /*2bc0*/  @!P3 STG.E.U8 desc[UR36][R6.64+0x11], R35 ;  /* 0x000011230600b986 */ /* 0x0001e2000c101124 */
[----:B------:R-:W-:Y:S05]  /*2bd0*/  @P5 BRA `(.L_x_64) ;  /* 0x00000000000c5947 */ /* 0x000fea0003800000 */
[----:B------:R-:W1:Y:S02]  /*2be0*/  LDG.E.U8 R164, desc[UR36][R2.64+0x18] ;  /* 0x0000182402a47981 */ /* 0x000e64000c1e1100 */
[----:B-1----:R-:W-:-:S05]  /*2bf0*/  PRMT R11, R164, 0x8880, RZ ;  /* 0x00008880a40b7816 */ /* 0x002fca00000000ff */
[----:B------:R-:W-:-:S07]  /*2c00*/  IMAD R10, R11, R152, RZ ;  /* 0x000000980b0a7224 */ /* 0x000fce00078e02ff */
.L_x_64:
[----:B------:R-:W-:Y:S05]  /*2c10*/  BSYNC B1 ;  /* 0x0000000000017941 */ /* 0x000fea0003800000 */
.L_x_63:
[----:B-1----:R-:W-:Y:S01]  /*2c20*/  @!P5 IMAD R11, R36, R153, R10 ;  /* 0x00000099240bd224 */ /* 0x002fe200078e020a */
[----:B------:R-:W-:Y:S04]  /*2c30*/  BSSY B1, `(.L_x_65) ;  /* 0x0000006000017945 */ /* 0x000fe80003800000 */
[----:B------:R1:W-:Y:S01]  /*2c40*/  @!P5 STG.E.U8 desc[UR36][R4.64+0x18], R11 ;  /* 0x0000180b0400d986 */ /* 0x0003e2000c101124 */
[----:B------:R-:W-:Y:S05]  /*2c50*/  @P2 BRA `(.L_x_66) ;  /* 0x00000000000c2947 */ /* 0x000fea0003800000 */
[----:B------:R-:W1:Y:S02]  /*2c60*/  LDG.E.U8 R164, desc[UR36][R2.64+0x19] ;  /* 0x0000192402a47981 */ /* 0x000e64000c1e1100 */
[----:B-1----:R-:W-:-:S05]  /*2c70*/  PRMT R11, R164, 0x8880, RZ ;  /* 0x00008880a40b7816 */ /* 0x002fca00000000ff */
[----:B------:R-:W-:-:S07]  /*2c80*/  IMAD R10, R11, R152, RZ ;  /* 0x000000980b0a7224 */ /* 0x000fce00078e02ff */
.L_x_66:
[----:B------:R-:W-:Y:S05]  /*2c90*/  BSYNC B1 ;  /* 0x0000000000017941 */ /* 0x000fea0003800000 */
.L_x_65:
        /* <DEDUP_REMOVED lines=11> */
.L_x_68:
[----:B------:R-:W-:Y:S05]  /*2d50*/  BSYNC B1 ;  /* 0x0000000000017941 */ /* 0x000fea0003800000 */
.L_x_67:
[----:B-1----:R-:W-:Y:S01]  /*2d60*/  @!P4 IMAD R11, R38, R153, R10 ;  /* 0x00000099260bc224 */ /* 0x002fe200078e020a */
[----:B------:R-:W-:Y:S04]  /*2d70*/  BSSY B1, `(.L_x_69) ;  /* 0x0000006000017945 */ /* 0x000fe80003800000 */
[----:B------:R1:W-:Y:S01]  /*2d80*/  @!P4 STG.E.U8 desc[UR36][R6.64+0x18], R11 ;  /* 0x0000180b0600c986 */ /* 0x0003e2000c101124 */
[----:B------:R-:W-:Y:S05]  /*2d90*/  @P3 BRA `(.L_x_70) ;  /* 0x00000000000c3947 */ /* 0x000fea0003800000 */
[----:B------:R-:W1:Y:S02]  /*2da0*/  LDG.E.U8 R164, desc[UR36][R8.64+0x19] ;  /* 0x0000192408a47981 */ /* 0x000e64000c1e1100 */
[----:B-1----:R-:W-:-:S05]  /*2db0*/  PRMT R11, R164, 0x8880, RZ ;  /* 0x00008880a40b7816 */ /* 0x002fca00000000ff */
[----:B------:R-:W-:-:S07]  /*2dc0*/  IMAD R10, R11, R152, RZ ;  /* 0x000000980b0a7224 */ /* 0x000fce00078e02ff */
.L_x_70:
[----:B------:R-:W-:Y:S05]  /*2dd0*/  BSYNC B1 ;  /* 0x0000000000017941 */ /* 0x000fea0003800000 */
.L_x_69:
[----:B------:R-:W-:Y:S01]  /*2de0*/  @!P3 IMAD R39, R39, R153, R10 ;  /* 0x000000992727b224 */ /* 0x000fe200078e020a */
[----:B------:R-:W-:Y:S04]  /*2df0*/  BSSY B1, `(.L_x_71) ;  /* 0x0000006000017945 */ /* 0x000fe80003800000 */
[----:B------:R0:W-:Y:S01]  /*2e00*/  @!P3 STG.E.U8 desc[UR36][R6.64+0x19], R39 ;  /* 0x000019270600b986 */ /* 0x0001e2000c101124 */
[----:B------:R-:W-:Y:S05]  /*2e10*/  @P5 BRA `(.L_x_72) ;  /* 0x00000000000c5947 */ /* 0x000fea0003800000 */
[----:B------:R-:W1:Y:S02]  /*2e20*/  LDG.E.U8 R164, desc[UR36][R2.64+0x20] ;  /* 0x0000202402a47981 */ /* 0x000e64000c1e1100 */
[----:B-1----:R-:W-:-:S05]  /*2e30*/  PRMT R11, R164, 0x8880, RZ ;  /* 0x00008880a40b7816 */ /* 0x002fca00000000ff */
[----:B------:R-:W-:-:S07]  /*2e40*/  IMAD R10, R11, R152, RZ ;  /* 0x000000980b0a7224 */ /* 0x000fce00078e02ff */
.L_x_72:
[----:B------:R-:W-:Y:S05]  /*2e50*/  BSYNC B1 ;  /* 0x0000000000017941 */ /* 0x000fea0003800000 */
.L_x_71:
[----:B-1----:R-:W-:Y:S01]  /*2e60*/  @!P5 IMAD R11, R40, R153, R10 ;  /* 0x00000099280bd224 */ /* 0x002fe200078e020a */
[----:B------:R-:W-:Y:S04]  /*2e70*/  BSSY B1, `(.L_x_73) ;  /* 0x0000006000017945 */ /* 0x000fe80003800000 */
[----:B------:R1:W-:Y:S01]  /*2e80*/  @!P5 STG.E.U8 desc[UR36][R4.64+0x20], R11 ;  /* 0x0000200b0400d986 */ /* 0x0003e2000c101124 */
[----:B------:R-:W-:Y:S05]  /*2e90*/  @P2 BRA `(.L_x_74) ;  /* 0x00000000000c2947 */ /* 0x000fea0003800000 */
[----:B------:R-:W1:Y:S02]  /*2ea0*/  LDG.E.U8 R164, desc[UR36][R2.64+0x21] ;  /* 0x0000212402a47981 */ /* 0x000e64000c1e1100 */
[----:B-1----:R-:W-:-:S05]  /*2eb0*/  PRMT R11, R164, 0x8880, RZ ;  /* 0x00008880a40b7816 */ /* 0x002fca00000000ff */
[----:B------:R-:W-:-:S07]  /*2ec0*/  IMAD R10, R11, R152, RZ ;  /* 0x000000980b0a7224 */ /* 0x000fce00078e02ff */
.L_x_74:
[----:B------:R-:W-:Y:S05]  /*2ed0*/  BSYNC B1 ;  /* 0x0000000000017941 */ /* 0x000fea0003800000 */
.L_x_73:
        /* <DEDUP_REMOVED lines=11> */
.L_x_76:
[----:B------:R-:W-:Y:S05]  /*2f90*/  BSYNC B1 ;  /* 0x0000000000017941 */ /* 0x000fea0003800000 */
.L_x_75:
[----:B-1----:R-:W-:Y:S01]  /*2fa0*/  @!P4 IMAD R11, R42, R153, R10 ;  /* 0x000000992a0bc224 */ /* 0x002fe200078e020a */
[----:B------:R-:W-:Y:S04]  /*2fb0*/  BSSY B1, `(.L_x_77) ;  /* 0x0000006000017945 */ /* 0x000fe80003800000 */
[----:B------:R1:W-:Y:S01]  /*2fc0*/  @!P4 STG.E.U8 desc[UR36][R6.64+0x20], R11 ;  /* 0x0000200b0600c986 */ /* 0x0003e2000c101124 */
[----:B------:R-:W-:Y:S05]  /*2fd0*/  @P3 BRA `(.L_x_78) ;  /* 0x00000000000c3947 */ /* 0x000fea0003800000 */
[----:B------:R-:W1:Y:S02]  /*2fe0*/  LDG.E.U8 R164, desc[UR36][R8.64+0x21] ;  /* 0x0000212408a47981 */ /* 0x000e64000c1e1100 */
[----:B-1----:R-:W-:-:S05]  /*2ff0*/  PRMT R11, R164, 0x8880, RZ ;  /* 0x00008880a40b7816 */ /* 0x002fca00000000ff */
[----:B------:R-:W-:-:S07]  /*3000*/  IMAD R10, R11, R152, RZ ;  /* 0x000000980b0a7224 */ /* 0x000fce00078e02ff */
.L_x_78:
[----:B------:R-:W-:Y:S05]  /*3010*/  BSYNC B1 ;  /* 0x0000000000017941 */ /* 0x000fea0003800000 */
.L_x_77:
[----:B------:R-:W-:Y:S01]  /*3020*/  @!P3 IMAD R43, R43, R153, R10 ;  /* 0x000000992b2bb224 */ /* 0x000fe200078e020a */
[----:B------:R-:W-:Y:S04]  /*3030*/  BSSY B1, `(.L_x_79) ;  /* 0x0000006000017945 */ /* 0x000fe80003800000 */
[----:B------:R0:W-:Y:S01]  /*3040*/  @!P3 STG.E.U8 desc[UR36][R6.64+0x21], R43 ;  /* 0x0000212b0600b986 */ /* 0x0001e2000c101124 */
[----:B------:R-:W-:Y:S05]  /*3050*/  @P5 BRA `(.L_x_80) ;  /* 0x00000000000c5947 */ /* 0x000fea0003800000 */
[----:B------:R-:W1:Y:S02]  /*3060*/  LDG.E.U8 R164, desc[UR36][R2.64+0x28] ;  /* 0x0000282402a47981 */ /* 0x000e64000c1e1100 */
[----:B-1----:R-:W-:-:S05]  /*3070*/  PRMT R11, R164, 0x8880, RZ ;  /* 0x00008880a40b7816 */ /* 0x002fca00000000ff */
[----:B------:R-:W-:-:S07]  /*3080*/  IMAD R10, R11, R152, RZ ;  /* 0x000000980b0a7224 */ /* 0x000fce00078e02ff */
.L_x_80:
[----:B------:R-:W-:Y:S05]  /*3090*/  BSYNC B1 ;  /* 0x0000000000017941 */ /* 0x000fea0003800000 */
.L_x_79:
[----:B-1----:R-:W-:Y:S01]  /*30a0*/  @!P5 IMAD R11, R44, R153, R10 ;  /* 0x000000992c0bd224 */ /* 0x002fe200078e020a */
[----:B------:R-:W-:Y:S04]  /*30b0*/  BSSY B1, `(.L_x_81) ;  /* 0x0000006000017945 */ /* 0x000fe80003800000 */
[----:B------:R1:W-:Y:S01]  /*30c0*/  @!P5 STG.E.U8 desc[UR36][R4.64+0x28], R11 ;  /* 0x0000280b0400d986 */ /* 0x0003e2000c101124 */
[----:B------:R-:W-:Y:S05]  /*30d0*/  @P2 BRA `(.L_x_82) ;  /* 0x00000000000c2947 */ /* 0x000fea0003800000 */
[----:B------:R-:W1:Y:S02]  /*30e0*/  LDG.E.U8 R164, desc[UR36][R2.64+0x29] ;  /* 0x0000292402a47981 */ /* 0x000e64000c1e1100 */
[----:B-1----:R-:W-:-:S05]  /*30f0*/  PRMT R11, R164, 0x8880, RZ ;  /* 0x00008880a40b7816 */ /* 0x002fca00000000ff */
[----:B------:R-:W-:-:S07]  /*3100*/  IMAD R10, R11, R152, RZ ;  /* 0x000000980b0a7224 */ /* 0x000fce00078e02ff */
.L_x_82:
[----:B------:R-:W-:Y:S05]  /*3110*/  BSYNC B1 ;  /* 0x0000000000017941 */ /* 0x000fea0003800000 */
.L_x_81:
        /* <DEDUP_REMOVED lines=11> */
.L_x_84:
[----:B------:R-:W-:Y:S05]  /*31d0*/  BSYNC B1 ;  /* 0x0000000000017941 */ /* 0x000fea0003800000 */
.L_x_83:
[----:B-1----:R-:W-:Y:S01]  /*31e0*/  @!P4 IMAD R11, R46, R153, R10 ;  /* 0x000000992e0bc224 */ /* 0x002fe200078e020a */
[----:B------:R-:W-:Y:S04]  /*31f0*/  BSSY B1, `(.L_x_85) ;  /* 0x0000006000017945 */ /* 0x000fe80003800000 */
[----:B------:R1:W-:Y:S01]  /*3200*/  @!P4 STG.E.U8 desc[UR36][R6.64+0x28], R11 ;  /* 0x0000280b0600c986 */ /* 0x0003e2000c101124 */
[----:B------:R-:W-:Y:S05]  /*3210*/  @P3 BRA `(.L_x_86) ;  /* 0x00000000000c3947 */ /* 0x000fea0003800000 */
[----:B------:R-:W1:Y:S02]  /*3220*/  LDG.E.U8 R164, desc[UR36][R8.64+0x29] ;  /* 0x0000292408a47981 */ /* 0x000e64000c1e1100 */
[----:B-1----:R-:W-:-:S05]  /*3230*/  PRMT R11, R164, 0x8880, RZ ;  /* 0x00008880a40b7816 */ /* 0x002fca00000000ff */
[----:B------:R-:W-:-:S07]  /*3240*/  IMAD R10, R11, R152, RZ ;  /* 0x000000980b0a7224 */ /* 0x000fce00078e02ff */
.L_x_86:
[----:B------:R-:W-:Y:S05]  /*3250*/  BSYNC B1 ;  /* 0x0000000000017941 */ /* 0x000fea0003800000 */
.L_x_85:
[----:B------:R-:W-:Y:S01]  /*3260*/  @!P3 IMAD R47, R47, R153, R10 ;  /* 0x000000992f2fb224 */ /* 0x000fe200078e020a */
[----:B------:R-:W-:Y:S04]  /*3270*/  BSSY B1, `(.L_x_87) ;  /* 0x0000006000017945 */ /* 0x000fe80003800000 */
[----:B------:R0:W-:Y:S01]  /*3280*/  @!P3 STG.E.U8 desc[UR36][R6.64+0x29], R47 ;  /* 0x0000292f0600b986 */ /* 0x0001e2000c101124 */
[----:B------:R-:W-:Y:S05]  /*3290*/  @P5 BRA `(.L_x_88) ;  /* 0x00000000000c5947 */ /* 0x000fea0003800000 */
[----:B------:R-:W1:Y:S02]  /*32a0*/  LDG.E.U8 R164, desc[UR36][R2.64+0x30] ;  /* 0x0000302402a47981 */ /* 0x000e64000c1e1100 */
[----:B-1----:R-:W-:-:S05]  /*32b0*/  PRMT R11, R164, 0x8880, RZ ;  /* 0x00008880a40b7816 */ /* 0x002fca00000000ff */
[----:B------:R-:W-:-:S07]  /*32c0*/  IMAD R10, R11, R152, RZ ;  /* 0x000000980b0a7224 */ /* 0x000fce00078e02ff */
.L_x_88:
[----:B------:R-:W-:Y:S05]  /*32d0*/  BSYNC B1 ;  /* 0x0000000000017941 */ /* 0x000fea0003800000 */
.L_x_87:
[----:B-1----:R-:W-:Y:S01]  /*32e0*/  @!P5 IMAD R11, R48, R153, R10 ;  /* 0x00000099300bd224 */ /* 0x002fe200078e020a */
[----:B------:R-:W-:Y:S04]  /*32f0*/  BSSY B1, `(.L_x_89) ;  /* 0x0000006000017945 */ /* 0x000fe80003800000 */
[----:B------:R1:W-:Y:S01]  /*3300*/  @!P5 STG.E.U8 desc[UR36][R4.64+0x30], R11 ;  /* 0x0000300b0400d986 */ /* 0x0003e2000c101124 */
[----:B------:R-:W-:Y:S05]  /*3310*/  @P2 BRA `(.L_x_90) ;  /* 0x00000000000c2947 */ /* 0x000fea0003800000 */
[----:B------:R-:W1:Y:S02]  /*3320*/  LDG.E.U8 R164, desc[UR36][R2.64+0x31] ;  /* 0x0000312402a47981 */ /* 0x000e64000c1e1100 */
[----:B-1----:R-:W-:-:S05]  /*3330*/  PRMT R11, R164, 0x8880, RZ ;  /* 0x00008880a40b7816 */ /* 0x002fca00000000ff */
[----:B------:R-:W-:-:S07]  /*3340*/  IMAD R10, R11, R152, RZ ;  /* 0x000000980b0a7224 */ /* 0x000fce00078e02ff */
.L_x_90:
[----:B------:R-:W-:Y:S05]  /*3350*/  BSYNC B1 ;  /* 0x0000000000017941 */ /* 0x000fea0003800000 */
.L_x_89:
        /* <DEDUP_REMOVED lines=11> */
.L_x_92:
[----:B------:R-:W-:Y:S05]  /*3410*/  BSYNC B1 ;  /* 0x0000000000017941 */ /* 0x000fea0003800000 */
.L_x_91:
[----:B-1----:R-:W-:Y:S01]  /*3420*/  @!P4 IMAD R11, R50, R153, R10 ;  /* 0x00000099320bc224 */ /* 0x002fe200078e020a */
[----:B------:R-:W-:Y:S04]  /*3430*/  BSSY B1, `(.L_x_93) ;  /* 0x0000006000017945 */ /* 0x000fe80003800000 */
[----:B------:R1:W-:Y:S01]  /*3440*/  @!P4 STG.E.U8 desc[UR36][R6.64+0x30], R11 ;  /* 0x0000300b0600c986 */ /* 0x0003e2000c101124 */
[----:B------:R-:W-:Y:S05]  /*3450*/  @P3 BRA `(.L_x_94) ;  /* 0x00000000000c3947 */ /* 0x000fea0003800000 */
[----:B------:R-:W1:Y:S02]  /*3460*/  LDG.E.U8 R164, desc[UR36][R8.64+0x31] ;  /* 0x0000312408a47981 */ /* 0x000e64000c1e1100 */
[----:B-1----:R-:W-:-:S05]  /*3470*/  PRMT R11, R164, 0x8880, RZ ;  /* 0x00008880a40b7816 */ /* 0x002fca00000000ff */
[----:B------:R-:W-:-:S07]  /*3480*/  IMAD R10, R11, R152, RZ ;  /* 0x000000980b0a7224 */ /* 0x000fce00078e02ff */
.L_x_94:
[----:B------:R-:W-:Y:S05]  /*3490*/  BSYNC B1 ;  /* 0x0000000000017941 */ /* 0x000fea0003800000 */
.L_x_93:
[----:B------:R-:W-:Y:S01]  /*34a0*/  @!P3 IMAD R51, R51, R153, R10 ;  /* 0x000000993333b224 */ /* 0x000fe200078e020a */
[----:B------:R-:W-:Y:S04]  /*34b0*/  BSSY B1, `(.L_x_95) ;  /* 0x0000006000017945 */ /* 0x000fe80003800000 */
[----:B------:R0:W-:Y:S01]  /*34c0*/  @!P3 STG.E.U8 desc[UR36][R6.64+0x31], R51 ;  /* 0x000031330600b986 */ /* 0x0001e2000c101124 */
[----:B------:R-:W-:Y:S05]  /*34d0*/  @P5 BRA `(.L_x_96) ;  /* 0x00000000000c5947 */ /* 0x000fea0003800000 */
[----:B------:R-:W1:Y:S02]  /*34e0*/  LDG.E.U8 R164, desc[UR36][R2.64+0x38] ;  /* 0x0000382402a47981 */ /* 0x000e64000c1e1100 */
[----:B-1----:R-:W-:-:S05]  /*34f0*/  PRMT R11, R164, 0x8880, RZ ;  /* 0x00008880a40b7816 */ /* 0x002fca00000000ff */
[----:B------:R-:W-:-:S07]  /*3500*/  IMAD R10, R11, R152, RZ ;  /* 0x000000980b0a7224 */ /* 0x000fce00078e02ff */
.L_x_96:
[----:B------:R-:W-:Y:S05]  /*3510*/  BSYNC B1 ;  /* 0x0000000000017941 */ /* 0x000fea0003800000 */
.L_x_95:
[----:B-1----:R-:W-:Y:S01]  /*3520*/  @!P5 IMAD R11, R52, R153, R10 ;  /* 0x00000099340bd224 */ /* 0x002fe200078e020a */
[----:B------:R-:W-:Y:S04]  /*3530*/  BSSY B1, `(.L_x_97) ;  /* 0x0000006000017945 */ /* 0x000fe80003800000 */
[----:B------:R1:W-:Y:S01]  /*3540*/  @!P5 STG.E.U8 desc[UR36][R4.64+0x38], R11 ;  /* 0x0000380b0400d986 */ /* 0x0003e2000c101124 */
[----:B------:R-:W-:Y:S05]  /*3550*/  @P2 BRA `(.L_x_98) ;  /* 0x00000000000c2947 */ /* 0x000fea0003800000 */
[----:B------:R-:W1:Y:S02]  /*3560*/  LDG.E.U8 R164, desc[UR36][R2.64+0x39] ;  /* 0x0000392402a47981 */ /* 0x000e64000c1e1100 */
[----:B-1----:R-:W-:-:S05]  /*3570*/  PRMT R11, R164, 0x8880, RZ ;  /* 0x00008880a40b7816 */ /* 0x002fca00000000ff */
[----:B------:R-:W-:-:S07]  /*3580*/  IMAD R10, R11, R152, RZ ;  /* 0x000000980b0a7224 */ /* 0x000fce00078e02ff */
.L_x_98:
[----:B------:R-:W-:Y:S05]  /*3590*/  BSYNC B1 ;  /* 0x0000000000017941 */ /* 0x000fea0003800000 */
.L_x_97:
        /* <DEDUP_REMOVED lines=11> */
.L_x_100:
[----:B------:R-:W-:Y:S05]  /*3650*/  BSYNC B1 ;  /* 0x0000000000017941 */ /* 0x000fea0003800000 */
.L_x_99:
[----:B-1----:R-:W-:Y:S01]  /*3660*/  @!P4 IMAD R11, R54, R153, R10 ;  /* 0x00000099360bc224 */ /* 0x002fe200078e020a */
[----:B------:R-:W-:Y:S04]  /*3670*/  BSSY B1, `(.L_x_101) ;  /* 0x0000006000017945 */ /* 0x000fe80003800000 */
[----:B------:R1:W-:Y:S01]  /*3680*/  @!P4 STG.E.U8 desc[UR36][R6.64+0x38], R11 ;  /* 0x0000380b0600c986 */ /* 0x0003e2000c101124 */
[----:B------:R-:W-:Y:S05]  /*3690*/  @P3 BRA `(.L_x_102) ;  /* 0x00000000000c3947 */ /* 0x000fea0003800000 */
[----:B------:R-:W1:Y:S02]  /*36a0*/  LDG.E.U8 R164, desc[UR36][R8.64+0x39] ;  /* 0x0000392408a47981 */ /* 0x000e64000c1e1100 */
[----:B-1----:R-:W-:-:S05]  /*36b0*/  PRMT R11, R164, 0x8880, RZ ;  /* 0x00008880a40b7816 */ /* 0x002fca00000000ff */
[----:B------:R-:W-:-:S07]  /*36c0*/  IMAD R10, R11, R152, RZ ;  /* 0x000000980b0a7224 */ /* 0x000fce00078e02ff */
.L_x_102:
[----:B------:R-:W-:Y:S05]  /*36d0*/  BSYNC B1 ;  /* 0x0000000000017941 */ /* 0x000fea0003800000 */
.L_x_101:
[----:B------:R-:W-:Y:S01]  /*36e0*/  @!P3 IMAD R55, R55, R153, R10 ;  /* 0x000000993737b224 */ /* 0x000fe200078e020a */
[----:B------:R-:W-:Y:S04]  /*36f0*/  BSSY B1, `(.L_x_103) ;  /* 0x0000006000017945 */ /* 0x000fe80003800000 */
[----:B------:R0:W-:Y:S01]  /*3700*/  @!P3 STG.E.U8 desc[UR36][R6.64+0x39], R55 ;  /* 0x000039370600b986 */ /* 0x0001e2000c101124 */
[----:B------:R-:W-:Y:S05]  /*3710*/  @P5 BRA `(.L_x_104) ;  /* 0x00000000000c5947 */ /* 0x000fea0003800000 */
[----:B------:R-:W1:Y:S02]  /*3720*/  LDG.E.U8 R164, desc[UR36][R2.64+0x40] ;  /* 0x0000402402a47981 */ /* 0x000e64000c1e1100 */
[----:B-1----:R-:W-:-:S05]  /*3730*/  PRMT R11, R164, 0x8880, RZ ;  /* 0x00008880a40b7816 */ /* 0x002fca00000000ff */
[----:B------:R-:W-:-:S07]  /*3740*/  IMAD R10, R11, R152, RZ ;  /* 0x000000980b0a7224 */ /* 0x000fce00078e02ff */
.L_x_104:
[----:B------:R-:W-:Y:S05]  /*3750*/  BSYNC B1 ;  /* 0x0000000000017941 */ /* 0x000fea0003800000 */
.L_x_103:
[----:B-1----:R-:W-:Y:S01]  /*3760*/  @!P5 IMAD R11, R56, R153, R10 ;  /* 0x00000099380bd224 */ /* 0x002fe200078e020a */
[----:B------:R-:W-:Y:S04]  /*3770*/  BSSY B1, `(.L_x_105) ;  /* 0x0000006000017945 */ /* 0x000fe80003800000 */
[----:B------:R1:W-:Y:S01]  /*3780*/  @!P5 STG.E.U8 desc[UR36][R4.64+0x40], R11 ;  /* 0x0000400b0400d986 */ /* 0x0003e2000c101124 */
[----:B------:R-:W-:Y:S05]  /*3790*/  @P2 BRA `(.L_x_106) ;  /* 0x00000000000c2947 */ /* 0x000fea0003800000 */
[----:B------:R-:W1:Y:S02]  /*37a0*/  LDG.E.U8 R164, desc[UR36][R2.64+0x41] ;  /* 0x0000412402a47981 */ /* 0x000e64000c1e1100 */
[----:B-1----:R-:W-:-:S05]  /*37b0*/  PRMT R11, R164, 0x8880, RZ ;  /* 0x00008880a40b7816 */ /* 0x002fca00000000ff */
[----:B------:R-:W-:-:S07]  /*37c0*/  IMAD R10, R11, R152, RZ ;  /* 0x000000980b0a7224 */ /* 0x000fce00078e02ff */
.L_x_106:
[----:B------:R-:W-:Y:S05]  /*37d0*/  BSYNC B1 ;  /* 0x0000000000017941 */ /* 0x000fea0003800000 */
.L_x_105:
        /* <DEDUP_REMOVED lines=11> */
.L_x_108:
[----:B------:R-:W-:Y:S05]  /*3890*/  BSYNC B1 ;  /* 0x0000000000017941 */ /* 0x000fea0003800000 */
.L_x_107:
[----:B-1----:R-:W-:Y:S01]  /*38a0*/  @!P4 IMAD R11, R58, R153, R10 ;  /* 0x000000993a0bc224 */ /* 0x002fe200078e020a */
[----:B------:R-:W-:Y:S04]  /*38b0*/  BSSY B1, `(.L_x_109) ;  /* 0x0000006000017945 */ /* 0x000fe80003800000 */
[----:B------:R1:W-:Y:S01]  /*38c0*/  @!P4 STG.E.U8 desc[UR36][R6.64+0x40], R11 ;  /* 0x0000400b0600c986 */ /* 0x0003e2000c101124 */
[----:B------:R-:W-:Y:S05]  /*38d0*/  @P3 BRA `(.L_x_110) ;  /* 0x00000000000c3947 */ /* 0x000fea0003800000 */
[----:B------:R-:W1:Y:S02]  /*38e0*/  LDG.E.U8 R164, desc[UR36][R8.64+0x41] ;  /* 0x0000412408a47981 */ /* 0x000e64000c1e1100 */
[----:B-1----:R-:W-:-:S05]  /*38f0*/  PRMT R11, R164, 0x8880, RZ ;  /* 0x00008880a40b7816 */ /* 0x002fca00000000ff */
[----:B------:R-:W-:-:S07]  /*3900*/  IMAD R10, R11, R152, RZ ;  /* 0x000000980b0a7224 */ /* 0x000fce00078e02ff */
.L_x_110:
[----:B------:R-:W-:Y:S05]  /*3910*/  BSYNC B1 ;  /* 0x0000000000017941 */ /* 0x000fea0003800000 */
.L_x_109:
[----:B------:R-:W-:Y:S01]  /*3920*/  @!P3 IMAD R59, R59, R153, R10 ;  /* 0x000000993b3bb224 */ /* 0x000fe200078e020a */
[----:B------:R-:W-:Y:S04]  /*3930*/  BSSY B1, `(.L_x_111) ;  /* 0x0000006000017945 */ /* 0x000fe80003800000 */
[----:B------:R0:W-:Y:S01]  /*3940*/  @!P3 STG.E.U8 desc[UR36][R6.64+0x41], R59 ;  /* 0x0000413b0600b986 */ /* 0x0001e2000c101124 */
[----:B------:R-:W-:Y:S05]  /*3950*/  @P5 BRA `(.L_x_112) ;  /* 0x00000000000c5947 */ /* 0x000fea0003800000 */
[----:B------:R-:W1:Y:S02]  /*3960*/  LDG.E.U8 R164, desc[UR36][R2.64+0x48] ;  /* 0x0000482402a47981 */ /* 0x000e64000c1e1100 */
[----:B-1----:R-:W-:-:S05]  /*3970*/  PRMT R11, R164, 0x8880, RZ ;  /* 0x00008880a40b7816 */ /* 0x002fca00000000ff */
[----:B------:R-:W-:-:S07]  /*3980*/  IMAD R10, R11, R152, RZ ;  /* 0x000000980b0a7224 */ /* 0x000fce00078e02ff */
.L_x_112:
[----:B------:R-:W-:Y:S05]  /*3990*/  BSYNC B1 ;  /* 0x0000000000017941 */ /* 0x000fea0003800000 */
.L_x_111:
[----:B-1----:R-:W-:Y:S01]  /*39a0*/  @!P5 IMAD R11, R60, R153, R10 ;  /* 0x000000993c0bd224 */ /* 0x002fe200078e020a */
[----:B------:R-:W-:Y:S04]  /*39b0*/  BSSY B1, `(.L_x_113) ;  /* 0x0000006000017945 */ /* 0x000fe80003800000 */
[----:B------:R1:W-:Y:S01]  /*39c0*/  @!P5 STG.E.U8 desc[UR36][R4.64+0x48], R11 ;  /* 0x0000480b0400d986 */ /* 0x0003e2000c101124 */
[----:B------:R-:W-:Y:S05]  /*39d0*/  @P2 BRA `(.L_x_114) ;  /* 0x00000000000c2947 */ /* 0x000fea0003800000 */
[----:B------:R-:W1:Y:S02]  /*39e0*/  LDG.E.U8 R164, desc[UR36][R2.64+0x49] ;  /* 0x0000492402a47981 */ /* 0x000e64000c1e1100 */
[----:B-1----:R-:W-:-:S05]  /*39f0*/  PRMT R11, R164, 0x8880, RZ ;  /* 0x00008880a40b7816 */ /* 0x002fca00000000ff */
[----:B------:R-:W-:-:S07]  /*3a00*/  IMAD R10, R11, R152, RZ ;  /* 0x000000980b0a7224 */ /* 0x000fce00078e02ff */
.L_x_114:
[----:B------:R-:W-:Y:S05]  /*3a10*/  BSYNC B1 ;  /* 0x0000000000017941 */ /* 0x000fea0003800000 */
.L_x_113:
        /* <DEDUP_REMOVED lines=11> */
.L_x_116:
[----:B------:R-:W-:Y:S05]  /*3ad0*/  BSYNC B1 ;  /* 0x0000000000017941 */ /* 0x000fea0003800000 */
.L_x_115:
[----:B-1----:R-:W-:Y:S01]  /*3ae0*/  @!P4 IMAD R11, R62, R153, R10 ;  /* 0x000000993e0bc224 */ /* 0x002fe200078e020a */
[----:B------:R-:W-:Y:S04]  /*3af0*/  BSSY B1, `(.L_x_117) ;  /* 0x0000006000017945 */ /* 0x000fe80003800000 */
[----:B------:R1:W-:Y:S01]  /*3b00*/  @!P4 STG.E.U8 desc[UR36][R6.64+0x48], R11 ;  /* 0x0000480b0600c986 */ /* 0x0003e2000c101124 */
[----:B------:R-:W-:Y:S05]  /*3b10*/  @P3 BRA `(.L_x_118) ;  /* 0x00000000000c3947 */ /* 0x000fea0003800000 */
[----:B------:R-:W1:Y:S02]  /*3b20*/  LDG.E.U8 R164, desc[UR36][R8.64+0x49] ;  /* 0x0000492408a47981 */ /* 0x000e64000c1e1100 */
[----:B-1----:R-:W-:-:S05]  /*3b30*/  PRMT R11, R164, 0x8880, RZ ;  /* 0x00008880a40b7816 */ /* 0x002fca00000000ff */
[----:B------:R-:W-:-:S07]  /*3b40*/  IMAD R10, R11, R152, RZ ;  /* 0x000000980b0a7224 */ /* 0x000fce00078e02ff */
.L_x_118:
[----:B------:R-:W-:Y:S05]  /*3b50*/  BSYNC B1 ;  /* 0x0000000000017941 */ /* 0x000fea0003800000 */
.L_x_117:
[----:B------:R-:W-:Y:S01]  /*3b60*/  @!P3 IMAD R63, R63, R153, R10 ;  /* 0x000000993f3fb224 */ /* 0x000fe200078e020a */
[----:B------:R-:W-:Y:S04]  /*3b70*/  BSSY B1, `(.L_x_119) ;  /* 0x0000006000017945 */ /* 0x000fe80003800000 */
[----:B------:R0:W-:Y:S01]  /*3b80*/  @!P3 STG.E.U8 desc[UR36][R6.64+0x49], R63 ;  /* 0x0000493f0600b986 */ /* 0x0001e2000c101124 */
[----:B------:R-:W-:Y:S05]  /*3b90*/  @P5 BRA `(.L_x_120) ;  /* 0x00000000000c5947 */ /* 0x000fea0003800000 */
[----:B------:R-:W1:Y:S02]  /*3ba0*/  LDG.E.U8 R164, desc[UR36][R2.64+0x50] ;  /* 0x0000502402a47981 */ /* 0x000e64000c1e1100 */
[----:B-1----:R-:W-:-:S05]  /*3bb0*/  PRMT R11, R164, 0x8880, RZ ;  /* 0x00008880a40b7816 */ /* 0x002fca00000000ff */
[----:B------:R-:W-:-:S07]  /*3bc0*/  IMAD R10, R11, R152, RZ ;  /* 0x000000980b0a7224 */ /* 0x000fce00078e02ff */
.L_x_120:
[----:B------:R-:W-:Y:S05]  /*3bd0*/  BSYNC B1 ;  /* 0x0000000000017941 */ /* 0x000fea0003800000 */
.L_x_119:
[----:B-1----:R-:W-:Y:S01]  /*3be0*/  @!P5 IMAD R11, R64, R153, R10 ;  /* 0x00000099400bd224 */ /* 0x002fe200078e020a */
[----:B------:R-:W-:Y:S04]  /*3bf0*/  BSSY B1, `(.L_x_121) ;  /* 0x0000006000017945 */ /* 0x000fe80003800000 */
[----:B------:R1:W-:Y:S01]  /*3c00*/  @!P5 STG.E.U8 desc[UR36][R4.64+0x50], R11 ;  /* 0x0000500b0400d986 */ /* 0x0003e2000c101124 */
[----:B------:R-:W-:Y:S05]  /*3c10*/  @P2 BRA `(.L_x_122) ;  /* 0x00000000000c2947 */ /* 0x000fea0003800000 */
[----:B------:R-:W1:Y:S02]  /*3c20*/  LDG.E.U8 R164, desc[UR36][R2.64+0x51] ;  /* 0x0000512402a47981 */ /* 0x000e64000c1e1100 */
[----:B-1----:R-:W-:-:S05]  /*3c30*/  PRMT R11, R164, 0x8880, RZ ;  /* 0x00008880a40b7816 */ /* 0x002fca00000000ff */
[----:B------:R-:W-:-:S07]  /*3c40*/  IMAD R10, R11, R152, RZ ;  /* 0x000000980b0a7224 */ /* 0x000fce00078e02ff */
.L_x_122:
[----:B------:R-:W-:Y:S05]  /*3c50*/  BSYNC B1 ;  /* 0x0000000000017941 */ /* 0x000fea0003800000 */
.L_x_121:
        /* <DEDUP_REMOVED lines=11> */
.L_x_124:
[----:B------:R-:W-:Y:S05]  /*3d10*/  BSYNC B1 ;  /* 0x0000000000017941 */ /* 0x000fea0003800000 */
.L_x_123:
[----:B-1----:R-:W-:Y:S01]  /*3d20*/  @!P4 IMAD R11, R66, R153, R10 ;  /* 0x00000099420bc224 */ /* 0x002fe200078e020a */
[----:B------:R-:W-:Y:S04]  /*3d30*/  BSSY B1, `(.L_x_125) ;  /* 0x0000006000017945 */ /* 0x000fe80003800000 */
[----:B------:R1:W-:Y:S01]  /*3d40*/  @!P4 STG.E.U8 desc[UR36][R6.64+0x50], R11 ;  /* 0x0000500b0600c986 */ /* 0x0003e2000c101124 */
[----:B------:R-:W-:Y:S05]  /*3d50*/  @P3 BRA `(.L_x_126) ;  /* 0x00000000000c3947 */ /* 0x000fea0003800000 */
[----:B------:R-:W1:Y:S02]  /*3d60*/  LDG.E.U8 R164, desc[UR36][R8.64+0x51] ;  /* 0x0000512408a47981 */ /* 0x000e64000c1e1100 */
[----:B-1----:R-:W-:-:S05]  /*3d70*/  PRMT R11, R164, 0x8880, RZ ;  /* 0x00008880a40b7816 */ /* 0x002fca00000000ff */
[----:B------:R-:W-:-:S07]  /*3d80*/  IMAD R10, R11, R152, RZ ;  /* 0x000000980b0a7224 */ /* 0x000fce00078e02ff */
.L_x_126:
[----:B------:R-:W-:Y:S05]  /*3d90*/  BSYNC B1 ;  /* 0x0000000000017941 */ /* 0x000fea0003800000 */
.L_x_125:
[----:B------:R-:W-:Y:S01]  /*3da0*/  @!P3 IMAD R67, R67, R153, R10 ;  /* 0x000000994343b224 */ /* 0x000fe200078e020a */
[----:B------:R-:W-:Y:S04]  /*3db0*/  BSSY B1, `(.L_x_127) ;  /* 0x0000006000017945 */ /* 0x000fe80003800000 */
[----:B------:R0:W-:Y:S01]  /*3dc0*/  @!P3 STG.E.U8 desc[UR36][R6.64+0x51], R67 ;  /* 0x000051430600b986 */ /* 0x0001e2000c101124 */
[----:B------:R-:W-:Y:S05]  /*3dd0*/  @P5 BRA `(.L_x_128) ;  /* 0x00000000000c5947 */ /* 0x000fea0003800000 */
[----:B------:R-:W1:Y:S02]  /*3de0*/  LDG.E.U8 R164, desc[UR36][R2.64+0x58] ;  /* 0x0000582402a47981 */ /* 0x000e64000c1e1100 */
[----:B-1----:R-:W-:-:S05]  /*3df0*/  PRMT R11, R164, 0x8880, RZ ;  /* 0x00008880a40b7816 */ /* 0x002fca00000000ff */
[----:B------:R-:W-:-:S07]  /*3e00*/  IMAD R10, R11, R152, RZ ;  /* 0x000000980b0a7224 */ /* 0x000fce00078e02ff */
.L_x_128:
[----:B------:R-:W-:Y:S05]  /*3e10*/  BSYNC B1 ;  /* 0x0000000000017941 */ /* 0x000fea0003800000 */
.L_x_127:
[----:B-1----:R-:W-:Y:S01]  /*3e20*/  @!P5 IMAD R11, R68, R153, R10 ;  /* 0x00000099440bd224 */ /* 0x002fe200078e020a */
[----:B------:R-:W-:Y:S04]  /*3e30*/  BSSY B1, `(.L_x_129) ;  /* 0x0000006000017945 */ /* 0x000fe80003800000 */
[----:B------:R1:W-:Y:S01]  /*3e40*/  @!P5 STG.E.U8 desc[UR36][R4.64+0x58], R11 ;  /* 0x0000580b0400d986 */ /* 0x0003e2000c101124 */
[----:B------:R-:W-:Y:S05]  /*3e50*/  @P2 BRA `(.L_x_130) ;  /* 0x00000000000c2947 */ /* 0x000fea0003800000 */
[----:B------:R-:W1:Y:S02]  /*3e60*/  LDG.E.U8 R164, desc[UR36][R2.64+0x59] ;  /* 0x0000592402a47981 */ /* 0x000e64000c1e1100 */
[----:B-1----:R-:W-:-:S05]  /*3e70*/  PRMT R11, R164, 0x8880, RZ ;  /* 0x00008880a40b7816 */ /* 0x002fca00000000ff */
[----:B------:R-:W-:-:S07]  /*3e80*/  IMAD R10, R11, R152, RZ ;  /* 0x000000980b0a7224 */ /* 0x000fce00078e02ff */
.L_x_130:
[----:B------:R-:W-:Y:S05]  /*3e90*/  BSYNC B1 ;  /* 0x0000000000017941 */ /* 0x000fea0003800000 */
.L_x_129:
        /* <DEDUP_REMOVED lines=11> */
.L_x_132:
[----:B------:R-:W-:Y:S05]  /*3f50*/  BSYNC B1 ;  /* 0x0000000000017941 */ /* 0x000fea0003800000 */
.L_x_131:
[----:B-1----:R-:W-:Y:S01]  /*3f60*/  @!P4 IMAD R11, R70, R153, R10 ;  /* 0x00000099460bc224 */ /* 0x002fe200078e020a */
[----:B------:R-:W-:Y:S04]  /*3f70*/  BSSY B1, `(.L_x_133) ;  /* 0x0000006000017945 */ /* 0x000fe80003800000 */
[----:B------:R1:W-:Y:S01]  /*3f80*/  @!P4 STG.E.U8 desc[UR36][R6.64+0x58], R11 ;  /* 0x0000580b0600c986 */ /* 0x0003e2000c101124 */
[----:B------:R-:W-:Y:S05]  /*3f90*/  @P3 BRA `(.L_x_134) ;  /* 0x00000000000c3947 */ /* 0x000fea0003800000 */
[----:B------:R-:W1:Y:S02]  /*3fa0*/  LDG.E.U8 R164, desc[UR36][R8.64+0x59] ;  /* 0x0000592408a47981 */ /* 0x000e64000c1e1100 */
[----:B-1----:R-:W-:-:S05]  /*3fb0*/  PRMT R11, R164, 0x8880, RZ ;  /* 0x00008880a40b7816 */ /* 0x002fca00000000ff */
[----:B------:R-:W-:-:S07]  /*3fc0*/  IMAD R10, R11, R152, RZ ;  /* 0x000000980b0a7224 */ /* 0x000fce00078e02ff */
.L_x_134:
[----:B------:R-:W-:Y:S05]  /*3fd0*/  BSYNC B1 ;  /* 0x0000000000017941 */ /* 0x000fea0003800000 */
.L_x_133:
[----:B------:R-:W-:Y:S01]  /*3fe0*/  @!P3 IMAD R71, R71, R153, R10 ;  /* 0x000000994747b224 */ /* 0x000fe200078e020a */
[----:B------:R-:W-:Y:S04]  /*3ff0*/  BSSY B1, `(.L_x_135) ;  /* 0x0000006000017945 */ /* 0x000fe80003800000 */
[----:B------:R0:W-:Y:S01]  /*4000*/  @!P3 STG.E.U8 desc[UR36][R6.64+0x59], R71 ;  /* 0x000059470600b986 */ /* 0x0001e2000c101124 */
[----:B------:R-:W-:Y:S05]  /*4010*/  @P5 BRA `(.L_x_136) ;  /* 0x00000000000c5947 */ /* 0x000fea0003800000 */
[----:B------:R-:W1:Y:S02]  /*4020*/  LDG.E.U8 R164, desc[UR36][R2.64+0x60] ;  /* 0x0000602402a47981 */ /* 0x000e64000c1e1100 */
[----:B-1----:R-:W-:-:S05]  /*4030*/  PRMT R11, R164, 0x8880, RZ ;  /* 0x00008880a40b7816 */ /* 0x002fca00000000ff */
[----:B------:R-:W-:-:S07]  /*4040*/  IMAD R10, R11, R152, RZ ;  /* 0x000000980b0a7224 */ /* 0x000fce00078e02ff */
.L_x_136:
[----:B------:R-:W-:Y:S05]  /*4050*/  BSYNC B1 ;  /* 0x0000000000017941 */ /* 0x000fea0003800000 */
.L_x_135:
[----:B-1----:R-:W-:Y:S01]  /*4060*/  @!P5 IMAD R11, R72, R153, R10 ;  /* 0x00000099480bd224 */ /* 0x002fe200078e020a */
[----:B------:R-:W-:Y:S04]  /*4070*/  BSSY B1, `(.L_x_137) ;  /* 0x0000006000017945 */ /* 0x000fe80003800000 */
[----:B------:R1:W-:Y:S01]  /*4080*/  @!P5 STG.E.U8 desc[UR36][R4.64+0x60], R11 ;  /* 0x0000600b0400d986 */ /* 0x0003e2000c101124 */
[----:B------:R-:W-:Y:S05]  /*4090*/  @P2 BRA `(.L_x_138) ;  /* 0x00000000000c2947 */ /* 0x000fea0003800000 */
[----:B------:R-:W1:Y:S02]  /*40a0*/  LDG.E.U8 R164, desc[UR36][R2.64+0x61] ;  /* 0x0000612402a47981 */ /* 0x000e64000c1e1100 */
[----:B-1----:R-:W-:-:S05]  /*40b0*/  PRMT R11, R164, 0x8880, RZ ;  /* 0x00008880a40b7816 */ /* 0x002fca00000000ff */
[----:B------:R-:W-:-:S07]  /*40c0*/  IMAD R10, R11, R152, RZ ;  /* 0x000000980b0a7224 */ /* 0x000fce00078e02ff */
.L_x_138:
[----:B------:R-:W-:Y:S05]  /*40d0*/  BSYNC B1 ;  /* 0x0000000000017941 */ /* 0x000fea0003800000 */
.L_x_137:
        /* <DEDUP_REMOVED lines=11> */
.L_x_140:
[----:B------:R-:W-:Y:S05]  /*4190*/  BSYNC B1 ;  /* 0x0000000000017941 */ /* 0x000fea0003800000 */
.L_x_139:
[----:B-1----:R-:W-:Y:S01]  /*41a0*/  @!P4 IMAD R11, R74, R153, R10 ;  /* 0x000000994a0bc224 */ /* 0x002fe200078e020a */
[----:B------:R-:W-:Y:S04]  /*41b0*/  BSSY B1, `(.L_x_141) ;  /* 0x0000006000017945 */ /* 0x000fe80003800000 */
[----:B------:R1:W-:Y:S01]  /*41c0*/  @!P4 STG.E.U8 desc[UR36][R6.64+0x60], R11 ;  /* 0x0000600b0600c986 */ /* 0x0003e2000c101124 */
[----:B------:R-:W-:Y:S05]  /*41d0*/  @P3 BRA `(.L_x_142) ;  /* 0x00000000000c3947 */ /* 0x000fea0003800000 */
[----:B------:R-:W1:Y:S02]  /*41e0*/  LDG.E.U8 R164, desc[UR36][R8.64+0x61] ;  /* 0x0000612408a47981 */ /* 0x000e64000c1e1100 */
[----:B-1----:R-:W-:-:S05]  /*41f0*/  PRMT R11, R164, 0x8880, RZ ;  /* 0x00008880a40b7816 */ /* 0x002fca00000000ff */
[----:B------:R-:W-:-:S07]  /*4200*/  IMAD R10, R11, R152, RZ ;  /* 0x000000980b0a7224 */ /* 0x000fce00078e02ff */
.L_x_142:
[----:B------:R-:W-:Y:S05]  /*4210*/  BSYNC B1 ;  /* 0x0000000000017941 */ /* 0x000fea0003800000 */
.L_x_141:
[----:B------:R-:W-:Y:S01]  /*4220*/  @!P3 IMAD R75, R75, R153, R10 ;  /* 0x000000994b4bb224 */ /* 0x000fe200078e020a */
[----:B------:R-:W-:Y:S04]  /*4230*/  BSSY B1, `(.L_x_143) ;  /* 0x0000006000017945 */ /* 0x000fe80003800000 */
[----:B------:R0:W-:Y:S01]  /*4240*/  @!P3 STG.E.U8 desc[UR36][R6.64+0x61], R75 ;  /* 0x0000614b0600b986 */ /* 0x0001e2000c101124 */
[----:B------:R-:W-:Y:S05]  /*4250*/  @P5 BRA `(.L_x_144) ;  /* 0x00000000000c5947 */ /* 0x000fea0003800000 */
[----:B------:R-:W1:Y:S02]  /*4260*/  LDG.E.U8 R164, desc[UR36][R2.64+0x68] ;  /* 0x0000682402a47981 */ /* 0x000e64000c1e1100 */
[----:B-1----:R-:W-:-:S05]  /*4270*/  PRMT R11, R164, 0x8880, RZ ;  /* 0x00008880a40b7816 */ /* 0x002fca00000000ff */
[----:B------:R-:W-:-:S07]  /*4280*/  IMAD R10, R11, R152, RZ ;  /* 0x000000980b0a7224 */ /* 0x000fce00078e02ff */
.L_x_144:
[----:B------:R-:W-:Y:S05]  /*4290*/  BSYNC B1 ;  /* 0x0000000000017941 */ /* 0x000fea0003800000 */
.L_x_143:
[----:B-1----:R-:W-:Y:S01]  /*42a0*/  @!P5 IMAD R11, R76, R153, R10 ;  /* 0x000000994c0bd224 */ /* 0x002fe200078e020a */
[----:B------:R-:W-:Y:S04]  /*42b0*/  BSSY B1, `(.L_x_145) ;  /* 0x0000006000017945 */ /* 0x000fe80003800000 */
[----:B------:R1:W-:Y:S01]  /*42c0*/  @!P5 STG.E.U8 desc[UR36][R4.64+0x68], R11 ;  /* 0x0000680b0400d986 */ /* 0x0003e2000c101124 */
[----:B------:R-:W-:Y:S05]  /*42d0*/  @P2 BRA `(.L_x_146) ;  /* 0x00000000000c2947 */ /* 0x000fea0003800000 */
[----:B------:R-:W1:Y:S02]  /*42e0*/  LDG.E.U8 R164, desc[UR36][R2.64+0x69] ;  /* 0x0000692402a47981 */ /* 0x000e64000c1e1100 */
[----:B-1----:R-:W-:-:S05]  /*42f0*/  PRMT R11, R164, 0x8880, RZ ;  /* 0x00008880a40b7816 */ /* 0x002fca00000000ff */
[----:B------:R-:W-:-:S07]  /*4300*/  IMAD R10, R11, R152, RZ ;  /* 0x000000980b0a7224 */ /* 0x000fce00078e02ff */
.L_x_146:
[----:B------:R-:W-:Y:S05]  /*4310*/  BSYNC B1 ;  /* 0x0000000000017941 */ /* 0x000fea0003800000 */
.L_x_145:
        /* <DEDUP_REMOVED lines=11> */
.L_x_148:
[----:B------:R-:W-:Y:S05]  /*43d0*/  BSYNC B1 ;  /* 0x0000000000017941 */ /* 0x000fea0003800000 */
.L_x_147:
[----:B-1----:R-:W-:Y:S01]  /*43e0*/  @!P4 IMAD R11, R78, R153, R10 ;  /* 0x000000994e0bc224 */ /* 0x002fe200078e020a */
[----:B------:R-:W-:Y:S04]  /*43f0*/  BSSY B1, `(.L_x_149) ;  /* 0x0000006000017945 */ /* 0x000fe80003800000 */
[----:B------:R1:W-:Y:S01]  /*4400*/  @!P4 STG.E.U8 desc[UR36][R6.64+0x68], R11 ;  /* 0x0000680b0600c986 */ /* 0x0003e2000c101124 */
[----:B------:R-:W-:Y:S05]  /*4410*/  @P3 BRA `(.L_x_150) ;  /* 0x00000000000c3947 */ /* 0x000fea0003800000 */
[----:B------:R-:W1:Y:S02]  /*4420*/  LDG.E.U8 R164, desc[UR36][R8.64+0x69] ;  /* 0x0000692408a47981 */ /* 0x000e64000c1e1100 */
[----:B-1----:R-:W-:-:S05]  /*4430*/  PRMT R11, R164, 0x8880, RZ ;  /* 0x00008880a40b7816 */ /* 0x002fca00000000ff */
[----:B------:R-:W-:-:S07]  /*4440*/  IMAD R10, R11, R152, RZ ;  /* 0x000000980b0a7224 */ /* 0x000fce00078e02ff */
.L_x_150:
[----:B------:R-:W-:Y:S05]  /*4450*/  BSYNC B1 ;  /* 0x0000000000017941 */ /* 0x000fea0003800000 */
.L_x_149:
[----:B------:R-:W-:Y:S01]  /*4460*/  @!P3 IMAD R79, R79, R153, R10 ;  /* 0x000000994f4fb224 */ /* 0x000fe200078e020a */
[----:B------:R-:W-:Y:S04]  /*4470*/  BSSY B1, `(.L_x_151) ;  /* 0x0000006000017945 */ /* 0x000fe80003800000 */
[----:B------:R0:W-:Y:S01]  /*4480*/  @!P3 STG.E.U8 desc[UR36][R6.64+0x69], R79 ;  /* 0x0000694f0600b986 */ /* 0x0001e2000c101124 */
[----:B------:R-:W-:Y:S05]  /*4490*/  @P5 BRA `(.L_x_152) ;  /* 0x00000000000c5947 */ /* 0x000fea0003800000 */
[----:B------:R-:W1:Y:S02]  /*44a0*/  LDG.E.U8 R164, desc[UR36][R2.64+0x70] ;  /* 0x0000702402a47981 */ /* 0x000e64000c1e1100 */
[----:B-1----:R-:W-:-:S05]  /*44b0*/  PRMT R11, R164, 0x8880, RZ ;  /* 0x00008880a40b7816 */ /* 0x002fca00000000ff */
[----:B------:R-:W-:-:S07]  /*44c0*/  IMAD R10, R11, R152, RZ ;  /* 0x000000980b0a7224 */ /* 0x000fce00078e02ff */
.L_x_152:
[----:B------:R-:W-:Y:S05]  /*44d0*/  BSYNC B1 ;  /* 0x0000000000017941 */ /* 0x000fea0003800000 */
.L_x_151:
[----:B-1----:R-:W-:Y:S01]  /*44e0*/  @!P5 IMAD R11, R80, R153, R10 ;  /* 0x00000099500bd224 */ /* 0x002fe200078e020a */
[----:B------:R-:W-:Y:S04]  /*44f0*/  BSSY B1, `(.L_x_153) ;  /* 0x0000006000017945 */ /* 0x000fe80003800000 */
[----:B------:R1:W-:Y:S01]  /*4500*/  @!P5 STG.E.U8 desc[UR36][R4.64+0x70], R11 ;  /* 0x0000700b0400d986 */ /* 0x0003e2000c101124 */
[----:B------:R-:W-:Y:S05]  /*4510*/  @P2 BRA `(.L_x_154) ;  /* 0x00000000000c2947 */ /* 0x000fea0003800000 */
[----:B------:R-:W1:Y:S02]  /*4520*/  LDG.E.U8 R164, desc[UR36][R2.64+0x71] ;  /* 0x0000712402a47981 */ /* 0x000e64000c1e1100 */
[----:B-1----:R-:W-:-:S05]  /*4530*/  PRMT R11, R164, 0x8880, RZ ;  /* 0x00008880a40b7816 */ /* 0x002fca00000000ff */
[----:B------:R-:W-:-:S07]  /*4540*/  IMAD R10, R11, R152, RZ ;  /* 0x000000980b0a7224 */ /* 0x000fce00078e02ff */
.L_x_154:
[----:B------:R-:W-:Y:S05]  /*4550*/  BSYNC B1 ;  /* 0x0000000000017941 */ /* 0x000fea0003800000 */
.L_x_153:
        /* <DEDUP_REMOVED lines=11> */
.L_x_156:
[----:B------:R-:W-:Y:S05]  /*4610*/  BSYNC B1 ;  /* 0x0000000000017941 */ /* 0x000fea0003800000 */
.L_x_155:
[----:B-1----:R-:W-:Y:S01]  /*4620*/  @!P4 IMAD R11, R82, R153, R10 ;  /* 0x00000099520bc224 */ /* 0x002fe200078e020a */
[----:B------:R-:W-:Y:S04]  /*4630*/  BSSY B1, `(.L_x_157) ;  /* 0x0000006000017945 */ /* 0x000fe80003800000 */
[----:B------:R1:W-:Y:S01]  /*4640*/  @!P4 STG.E.U8 desc[UR36][R6.64+0x70], R11 ;  /* 0x0000700b0600c986 */ /* 0x0003e2000c101124 */
[----:B------:R-:W-:Y:S05]  /*4650*/  @P3 BRA `(.L_x_158) ;  /* 0x00000000000c3947 */ /* 0x000fea0003800000 */
[----:B------:R-:W1:Y:S02]  /*4660*/  LDG.E.U8 R164, desc[UR36][R8.64+0x71] ;  /* 0x0000712408a47981 */ /* 0x000e64000c1e1100 */
[----:B-1----:R-:W-:-:S05]  /*4670*/  PRMT R11, R164, 0x8880, RZ ;  /* 0x00008880a40b7816 */ /* 0x002fca00000000ff */
[----:B------:R-:W-:-:S07]  /*4680*/  IMAD R10, R11, R152, RZ ;  /* 0x000000980b0a7224 */ /* 0x000fce00078e02ff */
.L_x_158:
[----:B------:R-:W-:Y:S05]  /*4690*/  BSYNC B1 ;  /* 0x0000000000017941 */ /* 0x000fea0003800000 */
.L_x_157:
[----:B------:R-:W-:Y:S01]  /*46a0*/  @!P3 IMAD R83, R83, R153, R10 ;  /* 0x000000995353b224 */ /* 0x000fe200078e020a */
[----:B------:R-:W-:Y:S04]  /*46b0*/  BSSY B1, `(.L_x_159) ;  /* 0x0000006000017945 */ /* 0x000fe80003800000 */
[----:B------:R0:W-:Y:S01]  /*46c0*/  @!P3 STG.E.U8 desc[UR36][R6.64+0x71], R83 ;  /* 0x000071530600b986 */ /* 0x0001e2000c101124 */
[----:B------:R-:W-:Y:S05]  /*46d0*/  @P5 BRA `(.L_x_160) ;  /* 0x00000000000c5947 */ /* 0x000fea0003800000 */
[----:B------:R-:W1:Y:S02]  /*46e0*/  LDG.E.U8 R164, desc[UR36][R2.64+0x78] ;  /* 0x0000782402a47981 */ /* 0x000e64000c1e1100 */
[----:B-1----:R-:W-:-:S05]  /*46f0*/  PRMT R11, R164, 0x8880, RZ ;  /* 0x00008880a40b7816 */ /* 0x002fca00000000ff */
[----:B------:R-:W-:-:S07]  /*4700*/  IMAD R10, R11, R152, RZ ;  /* 0x000000980b0a7224 */ /* 0x000fce00078e02ff */
.L_x_160:
[----:B------:R-:W-:Y:S05]  /*4710*/  BSYNC B1 ;  /* 0x0000000000017941 */ /* 0x000fea0003800000 */
.L_x_159:
[----:B-1----:R-:W-:Y:S01]  /*4720*/  @!P5 IMAD R11, R84, R153, R10 ;  /* 0x00000099540bd224 */ /* 0x002fe200078e020a */
[----:B------:R-:W-:Y:S04]  /*4730*/  BSSY B1, `(.L_x_161) ;  /* 0x0000006000017945 */ /* 0x000fe80003800000 */
[----:B------:R1:W-:Y:S01]  /*4740*/  @!P5 STG.E.U8 desc[UR36][R4.64+0x78], R11 ;  /* 0x0000780b0400d986 */ /* 0x0003e2000c101124 */
[----:B------:R-:W-:Y:S05]  /*4750*/  @P2 BRA `(.L_x_162) ;  /* 0x00000000000c2947 */ /* 0x000fea0003800000 */
[----:B------:R-:W1:Y:S02]  /*4760*/  LDG.E.U8 R164, desc[UR36][R2.64+0x79] ;  /* 0x0000792402a47981 */ /* 0x000e64000c1e1100 */
[----:B-1----:R-:W-:-:S05]  /*4770*/  PRMT R11, R164, 0x8880, RZ ;  /* 0x00008880a40b7816 */ /* 0x002fca00000000ff */
[----:B------:R-:W-:-:S07]  /*4780*/  IMAD R10, R11, R152, RZ ;  /* 0x000000980b0a7224 */ /* 0x000fce00078e02ff */
.L_x_162:
[----:B------:R-:W-:Y:S05]  /*4790*/  BSYNC B1 ;  /* 0x0000000000017941 */ /* 0x000fea0003800000 */
.L_x_161:
        /* <DEDUP_REMOVED lines=11> */
.L_x_164:
[----:B------:R-:W-:Y:S05]  /*4850*/  BSYNC B1 ;  /* 0x0000000000017941 */ /* 0x000fea0003800000 */
.L_x_163:
[----:B-1----:R-:W-:Y:S01]  /*4860*/  @!P4 IMAD R11, R86, R153, R10 ;  /* 0x00000099560bc224 */ /* 0x002fe200078e020a */
[----:B------:R-:W-:Y:S04]  /*4870*/  BSSY B1, `(.L_x_165) ;  /* 0x0000006000017945 */ /* 0x000fe80003800000 */
[----:B------:R1:W-:Y:S01]  /*4880*/  @!P4 STG.E.U8 desc[UR36][R6.64+0x78], R11 ;  /* 0x0000780b0600c986 */ /* 0x0003e2000c101124 */
[----:B------:R-:W-:Y:S05]  /*4890*/  @P3 BRA `(.L_x_166) ;  /* 0x00000000000c3947 */ /* 0x000fea0003800000 */
[----:B------:R-:W1:Y:S02]  /*48a0*/  LDG.E.U8 R164, desc[UR36][R8.64+0x79] ;  /* 0x0000792408a47981 */ /* 0x000e64000c1e1100 */
[----:B-1----:R-:W-:-:S05]  /*48b0*/  PRMT R11, R164, 0x8880, RZ ;  /* 0x00008880a40b7816 */ /* 0x002fca00000000ff */
[----:B------:R-:W-:-:S07]  /*48c0*/  IMAD R10, R11, R152, RZ ;  /* 0x000000980b0a7224 */ /* 0x000fce00078e02ff */
.L_x_166:
[----:B------:R-:W-:Y:S05]  /*48d0*/  BSYNC B1 ;  /* 0x0000000000017941 */ /* 0x000fea0003800000 */
.L_x_165:
[----:B------:R-:W-:Y:S01]  /*48e0*/  @!P3 IMAD R87, R87, R153, R10 ;  /* 0x000000995757b224 */ /* 0x000fe200078e020a */
[----:B------:R-:W-:Y:S04]  /*48f0*/  BSSY B1, `(.L_x_167) ;  /* 0x0000006000017945 */ /* 0x000fe80003800000 */
[----:B------:R0:W-:Y:S01]  /*4900*/  @!P3 STG.E.U8 desc[UR36][R6.64+0x79], R87 ;  /* 0x000079570600b986 */ /* 0x0001e2000c101124 */
[----:B------:R-:W-:Y:S05]  /*4910*/  @P5 BRA `(.L_x_168) ;  /* 0x00000000000c5947 */ /* 0x000fea0003800000 */
[----:B------:R-:W1:Y:S02]  /*4920*/  LDG.E.U8 R164, desc[UR36][R2.64+0x80] ;  /* 0x0000802402a47981 */ /* 0x000e64000c1e1100 */
[----:B-1----:R-:W-:-:S05]  /*4930*/  PRMT R11, R164, 0x8880, RZ ;  /* 0x00008880a40b7816 */ /* 0x002fca00000000ff */
[----:B------:R-:W-:-:S07]  /*4940*/  IMAD R10, R11, R152, RZ ;  /* 0x000000980b0a7224 */ /* 0x000fce00078e02ff */
.L_x_168:
[----:B------:R-:W-:Y:S05]  /*4950*/  BSYNC B1 ;  /* 0x0000000000017941 */ /* 0x000fea0003800000 */
.L_x_167:
[----:B-1----:R-:W-:Y:S01]  /*4960*/  @!P5 IMAD R11, R88, R153, R10 ;  /* 0x00000099580bd224 */ /* 0x002fe200078e020a */
[----:B------:R-:W-:Y:S04]  /*4970*/  BSSY B1, `(.L_x_169) ;  /* 0x0000006000017945 */ /* 0x000fe80003800000 */
[----:B------:R1:W-:Y:S01]  /*4980*/  @!P5 STG.E.U8 desc[UR36][R4.64+0x80], R11 ;  /* 0x0000800b0400d986 */ /* 0x0003e2000c101124 */
[----:B------:R-:W-:Y:S05]  /*4990*/  @P2 BRA `(.L_x_170) ;  /* 0x00000000000c2947 */ /* 0x000fea0003800000 */
[----:B------:R-:W1:Y:S02]  /*49a0*/  LDG.E.U8 R164, desc[UR36][R2.64+0x81] ;  /* 0x0000812402a47981 */ /* 0x000e64000c1e1100 */
[----:B-1----:R-:W-:-:S05]  /*49b0*/  PRMT R11, R164, 0x8880, RZ ;  /* 0x00008880a40b7816 */ /* 0x002fca00000000ff */
[----:B------:R-:W-:-:S07]  /*49c0*/  IMAD R10, R11, R152, RZ ;  /* 0x000000980b0a7224 */ /* 0x000fce00078e02ff */
.L_x_170:
[----:B------:R-:W-:Y:S05]  /*49d0*/  BSYNC B1 ;  /* 0x0000000000017941 */ /* 0x000fea0003800000 */
.L_x_169:
        /* <DEDUP_REMOVED lines=11> */
.L_x_172:
[----:B------:R-:W-:Y:S05]  /*4a90*/  BSYNC B1 ;  /* 0x0000000000017941 */ /* 0x000fea0003800000 */
.L_x_171:
[----:B-1----:R-:W-:Y:S01]  /*4aa0*/  @!P4 IMAD R11, R90, R153, R10 ;  /* 0x000000995a0bc224 */ /* 0x002fe200078e020a */
[----:B------:R-:W-:Y:S04]  /*4ab0*/  BSSY B1, `(.L_x_173) ;  /* 0x0000006000017945 */ /* 0x000fe80003800000 */
[----:B------:R1:W-:Y:S01]  /*4ac0*/  @!P4 STG.E.U8 desc[UR36][R6.64+0x80], R11 ;  /* 0x0000800b0600c986 */ /* 0x0003e2000c101124 */
[----:B------:R-:W-:Y:S05]  /*4ad0*/  @P3 BRA `(.L_x_174) ;  /* 0x00000000000c3947 */ /* 0x000fea0003800000 */
[----:B------:R-:W1:Y:S02]  /*4ae0*/  LDG.E.U8 R164, desc[UR36][R8.64+0x81] ;  /* 0x0000812408a47981 */ /* 0x000e64000c1e1100 */
[----:B-1----:R-:W-:-:S05]  /*4af0*/  PRMT R11, R164, 0x8880, RZ ;  /* 0x00008880a40b7816 */ /* 0x002fca00000000ff */
[----:B------:R-:W-:-:S07]  /*4b00*/  IMAD R10, R11, R152, RZ ;  /* 0x000000980b0a7224 */ /* 0x000fce00078e02ff */
.L_x_174:
[----:B------:R-:W-:Y:S05]  /*4b10*/  BSYNC B1 ;  /* 0x0000000000017941 */ /* 0x000fea0003800000 */
.L_x_173:
[----:B------:R-:W-:Y:S01]  /*4b20*/  @!P3 IMAD R91, R91, R153, R10 ;  /* 0x000000995b5bb224 */ /* 0x000fe200078e020a */
[----:B------:R-:W-:Y:S04]  /*4b30*/  BSSY B1, `(.L_x_175) ;  /* 0x0000006000017945 */ /* 0x000fe80003800000 */
[----:B------:R0:W-:Y:S01]  /*4b40*/  @!P3 STG.E.U8 desc[UR36][R6.64+0x81], R91 ;  /* 0x0000815b0600b986 */ /* 0x0001e2000c101124 */
[----:B------:R-:W-:Y:S05]  /*4b50*/  @P5 BRA `(.L_x_176) ;  /* 0x00000000000c5947 */ /* 0x000fea0003800000 */
[----:B------:R-:W1:Y:S02]  /*4b60*/  LDG.E.U8 R164, desc[UR36][R2.64+0x88] ;  /* 0x0000882402a47981 */ /* 0x000e64000c1e1100 */
[----:B-1----:R-:W-:-:S05]  /*4b70*/  PRMT R11, R164, 0x8880, RZ ;  /* 0x00008880a40b7816 */ /* 0x002fca00000000ff */
[----:B------:R-:W-:-:S07]  /*4b80*/  IMAD R10, R11, R152, RZ ;  /* 0x000000980b0a7224 */ /* 0x000fce00078e02ff */
.L_x_176:
[----:B------:R-:W-:Y:S05]  /*4b90*/  BSYNC B1 ;  /* 0x0000000000017941 */ /* 0x000fea0003800000 */
.L_x_175:
[----:B-1----:R-:W-:Y:S01]  /*4ba0*/  @!P5 IMAD R11, R92, R153, R10 ;  /* 0x000000995c0bd224 */ /* 0x002fe200078e020a */
[----:B------:R-:W-:Y:S04]  /*4bb0*/  BSSY B1, `(.L_x_177) ;  /* 0x0000006000017945 */ /* 0x000fe80003800000 */
[----:B------:R1:W-:Y:S01]  /*4bc0*/  @!P5 STG.E.U8 desc[UR36][R4.64+0x88], R11 ;  /* 0x0000880b0400d986 */ /* 0x0003e2000c101124 */
[----:B------:R-:W-:Y:S05]  /*4bd0*/  @P2 BRA `(.L_x_178) ;  /* 0x00000000000c2947 */ /* 0x000fea0003800000 */
[----:B------:R-:W1:Y:S02]  /*4be0*/  LDG.E.U8 R164, desc[UR36][R2.64+0x89] ;  /* 0x0000892402a47981 */ /* 0x000e64000c1e1100 */
[----:B-1----:R-:W-:-:S05]  /*4bf0*/  PRMT R11, R164, 0x8880, RZ ;  /* 0x00008880a40b7816 */ /* 0x002fca00000000ff */
[----:B------:R-:W-:-:S07]  /*4c00*/  IMAD R10, R11, R152, RZ ;  /* 0x000000980b0a7224 */ /* 0x000fce00078e02ff */
.L_x_178:
[----:B------:R-:W-:Y:S05]  /*4c10*/  BSYNC B1 ;  /* 0x0000000000017941 */ /* 0x000fea0003800000 */
.L_x_177:
        /* <DEDUP_REMOVED lines=11> */
.L_x_180:
[----:B------:R-:W-:Y:S05]  /*4cd0*/  BSYNC B1 ;  /* 0x0000000000017941 */ /* 0x000fea0003800000 */
.L_x_179:
[----:B-1----:R-:W-:Y:S01]  /*4ce0*/  @!P4 IMAD R11, R94, R153, R10 ;  /* 0x000000995e0bc224 */ /* 0x002fe200078e020a */
[----:B------:R-:W-:Y:S04]  /*4cf0*/  BSSY B1, `(.L_x_181) ;  /* 0x0000006000017945 */ /* 0x000fe80003800000 */
[----:B------:R1:W-:Y:S01]  /*4d00*/  @!P4 STG.E.U8 desc[UR36][R6.64+0x88], R11 ;  /* 0x0000880b0600c986 */ /* 0x0003e2000c101124 */
[----:B------:R-:W-:Y:S05]  /*4d10*/  @P3 BRA `(.L_x_182) ;  /* 0x00000000000c3947 */ /* 0x000fea0003800000 */
[----:B------:R-:W1:Y:S02]  /*4d20*/  LDG.E.U8 R164, desc[UR36][R8.64+0x89] ;  /* 0x0000892408a47981 */ /* 0x000e64000c1e1100 */
[----:B-1----:R-:W-:-:S05]  /*4d30*/  PRMT R11, R164, 0x8880, RZ ;  /* 0x00008880a40b7816 */ /* 0x002fca00000000ff */
[----:B------:R-:W-:-:S07]  /*4d40*/  IMAD R10, R11, R152, RZ ;  /* 0x000000980b0a7224 */ /* 0x000fce00078e02ff */
.L_x_182:
[----:B------:R-:W-:Y:S05]  /*4d50*/  BSYNC B1 ;  /* 0x0000000000017941 */ /* 0x000fea0003800000 */
.L_x_181:
[----:B------:R-:W-:Y:S01]  /*4d60*/  @!P3 IMAD R95, R95, R153, R10 ;  /* 0x000000995f5fb224 */ /* 0x000fe200078e020a */
[----:B------:R-:W-:Y:S04]  /*4d70*/  BSSY B1, `(.L_x_183) ;  /* 0x0000006000017945 */ /* 0x000fe80003800000 */
[----:B------:R0:W-:Y:S01]  /*4d80*/  @!P3 STG.E.U8 desc[UR36][R6.64+0x89], R95 ;  /* 0x0000895f0600b986 */ /* 0x0001e2000c101124 */
[----:B------:R-:W-:Y:S05]  /*4d90*/  @P5 BRA `(.L_x_184) ;  /* 0x00000000000c5947 */ /* 0x000fea0003800000 */
[----:B------:R-:W1:Y:S02]  /*4da0*/  LDG.E.U8 R164, desc[UR36][R2.64+0x90] ;  /* 0x0000902402a47981 */ /* 0x000e64000c1e1100 */
[----:B-1----:R-:W-:-:S05]  /*4db0*/  PRMT R11, R164, 0x8880, RZ ;  /* 0x00008880a40b7816 */ /* 0x002fca00000000ff */
[----:B------:R-:W-:-:S07]  /*4dc0*/  IMAD R10, R11, R152, RZ ;  /* 0x000000980b0a7224 */ /* 0x000fce00078e02ff */
.L_x_184:
[----:B------:R-:W-:Y:S05]  /*4dd0*/  BSYNC B1 ;  /* 0x0000000000017941 */ /* 0x000fea0003800000 */
.L_x_183:
[----:B-1----:R-:W-:Y:S01]  /*4de0*/  @!P5 IMAD R11, R96, R153, R10 ;  /* 0x00000099600bd224 */ /* 0x002fe200078e020a */
[----:B------:R-:W-:Y:S04]  /*4df0*/  BSSY B1, `(.L_x_185) ;  /* 0x0000006000017945 */ /* 0x000fe80003800000 */
[----:B------:R1:W-:Y:S01]  /*4e00*/  @!P5 STG.E.U8 desc[UR36][R4.64+0x90], R11 ;  /* 0x0000900b0400d986 */ /* 0x0003e2000c101124 */
[----:B------:R-:W-:Y:S05]  /*4e10*/  @P2 BRA `(.L_x_186) ;  /* 0x00000000000c2947 */ /* 0x000fea0003800000 */
[----:B------:R-:W1:Y:S02]  /*4e20*/  LDG.E.U8 R164, desc[UR36][R2.64+0x91] ;  /* 0x0000912402a47981 */ /* 0x000e64000c1e1100 */
[----:B-1----:R-:W-:-:S05]  /*4e30*/  PRMT R11, R164, 0x8880, RZ ;  /* 0x00008880a40b7816 */ /* 0x002fca00000000ff */
[----:B------:R-:W-:-:S07]  /*4e40*/  IMAD R10, R11, R152, RZ ;  /* 0x000000980b0a7224 */ /* 0x000fce00078e02ff */
.L_x_186:
[----:B------:R-:W-:Y:S05]  /*4e50*/  BSYNC B1 ;  /* 0x0000000000017941 */ /* 0x000fea0003800000 */
.L_x_185:
        /* <DEDUP_REMOVED lines=11> */
.L_x_188:
[----:B------:R-:W-:Y:S05]  /*4f10*/  BSYNC B1 ;  /* 0x0000000000017941 */ /* 0x000fea0003800000 */
.L_x_187:
[----:B-1----:R-:W-:Y:S01]  /*4f20*/  @!P4 IMAD R11, R98, R153, R10 ;  /* 0x00000099620bc224 */ /* 0x002fe200078e020a */
[----:B------:R-:W-:Y:S04]  /*4f30*/  BSSY B1, `(.L_x_189) ;  /* 0x0000006000017945 */ /* 0x000fe80003800000 */
[----:B------:R1:W-:Y:S01]  /*4f40*/  @!P4 STG.E.U8 desc[UR36][R6.64+0x90], R11 ;  /* 0x0000900b0600c986 */ /* 0x0003e2000c101124 */
[----:B------:R-:W-:Y:S05]  /*4f50*/  @P3 BRA `(.L_x_190) ;  /* 0x00000000000c3947 */ /* 0x000fea0003800000 */
[----:B------:R-:W1:Y:S02]  /*4f60*/  LDG.E.U8 R164, desc[UR36][R8.64+0x91] ;  /* 0x0000912408a47981 */ /* 0x000e64000c1e1100 */
[----:B-1----:R-:W-:-:S05]  /*4f70*/  PRMT R11, R164, 0x8880, RZ ;  /* 0x00008880a40b7816 */ /* 0x002fca00000000ff */
[----:B------:R-:W-:-:S07]  /*4f80*/  IMAD R10, R11, R152, RZ ;  /* 0x000000980b0a7224 */ /* 0x000fce00078e02ff */
.L_x_190:
[----:B------:R-:W-:Y:S05]  /*4f90*/  BSYNC B1 ;  /* 0x0000000000017941 */ /* 0x000fea0003800000 */
.L_x_189:
[----:B------:R-:W-:Y:S01]  /*4fa0*/  @!P3 IMAD R99, R99, R153, R10 ;  /* 0x000000996363b224 */ /* 0x000fe200078e020a */
[----:B------:R-:W-:Y:S04]  /*4fb0*/  BSSY B1, `(.L_x_191) ;  /* 0x0000006000017945 */ /* 0x000fe80003800000 */
[----:B------:R0:W-:Y:S01]  /*4fc0*/  @!P3 STG.E.U8 desc[UR36][R6.64+0x91], R99 ;  /* 0x000091630600b986 */ /* 0x0001e2000c101124 */
[----:B------:R-:W-:Y:S05]  /*4fd0*/  @P5 BRA `(.L_x_192) ;  /* 0x00000000000c5947 */ /* 0x000fea0003800000 */
[----:B------:R-:W1:Y:S02]  /*4fe0*/  LDG.E.U8 R164, desc[UR36][R2.64+0x98] ;  /* 0x0000982402a47981 */ /* 0x000e64000c1e1100 */
[----:B-1----:R-:W-:-:S05]  /*4ff0*/  PRMT R11, R164, 0x8880, RZ ;  /* 0x00008880a40b7816 */ /* 0x002fca00000000ff */
[----:B------:R-:W-:-:S07]  /*5000*/  IMAD R10, R11, R152, RZ ;  /* 0x000000980b0a7224 */ /* 0x000fce00078e02ff */
.L_x_192:
[----:B------:R-:W-:Y:S05]  /*5010*/  BSYNC B1 ;  /* 0x0000000000017941 */ /* 0x000fea0003800000 */
.L_x_191:
[----:B-1----:R-:W-:Y:S01]  /*5020*/  @!P5 IMAD R11, R100, R153, R10 ;  /* 0x00000099640bd224 */ /* 0x002fe200078e020a */
[----:B------:R-:W-:Y:S04]  /*5030*/  BSSY B1, `(.L_x_193) ;  /* 0x0000006000017945 */ /* 0x000fe80003800000 */
[----:B------:R1:W-:Y:S01]  /*5040*/  @!P5 STG.E.U8 desc[UR36][R4.64+0x98], R11 ;  /* 0x0000980b0400d986 */ /* 0x0003e2000c101124 */
[----:B------:R-:W-:Y:S05]  /*5050*/  @P2 BRA `(.L_x_194) ;  /* 0x00000000000c2947 */ /* 0x000fea0003800000 */
[----:B------:R-:W1:Y:S02]  /*5060*/  LDG.E.U8 R164, desc[UR36][R2.64+0x99] ;  /* 0x0000992402a47981 */ /* 0x000e64000c1e1100 */
[----:B-1----:R-:W-:-:S05]  /*5070*/  PRMT R11, R164, 0x8880, RZ ;  /* 0x00008880a40b7816 */ /* 0x002fca00000000ff */
[----:B------:R-:W-:-:S07]  /*5080*/  IMAD R10, R11, R152, RZ ;  /* 0x000000980b0a7224 */ /* 0x000fce00078e02ff */
.L_x_194:
[----:B------:R-:W-:Y:S05]  /*5090*/  BSYNC B1 ;  /* 0x0000000000017941 */ /* 0x000fea0003800000 */
.L_x_193:
        /* <DEDUP_REMOVED lines=11> */
.L_x_196:
[----:B------:R-:W-:Y:S05]  /*5150*/  BSYNC B1 ;  /* 0x0000000000017941 */ /* 0x000fea0003800000 */
.L_x_195:
[----:B-1----:R-:W-:Y:S01]  /*5160*/  @!P4 IMAD R11, R102, R153, R10 ;  /* 0x00000099660bc224 */ /* 0x002fe200078e020a */
[----:B------:R-:W-:Y:S04]  /*5170*/  BSSY B1, `(.L_x_197) ;  /* 0x0000006000017945 */ /* 0x000fe80003800000 */
[----:B------:R1:W-:Y:S01]  /*5180*/  @!P4 STG.E.U8 desc[UR36][R6.64+0x98], R11 ;  /* 0x0000980b0600c986 */ /* 0x0003e2000c101124 */
[----:B------:R-:W-:Y:S05]  /*5190*/  @P3 BRA `(.L_x_198) ;  /* 0x00000000000c3947 */ /* 0x000fea0003800000 */
[----:B------:R-:W1:Y:S02]  /*51a0*/  LDG.E.U8 R164, desc[UR36][R8.64+0x99] ;  /* 0x0000992408a47981 */ /* 0x000e64000c1e1100 */
[----:B-1----:R-:W-:-:S05]  /*51b0*/  PRMT R11, R164, 0x8880, RZ ;  /* 0x00008880a40b7816 */ /* 0x002fca00000000ff */
[----:B------:R-:W-:-:S07]  /*51c0*/  IMAD R10, R11, R152, RZ ;  /* 0x000000980b0a7224 */ /* 0x000fce00078e02ff */
.L_x_198:
[----:B------:R-:W-:Y:S05]  /*51d0*/  BSYNC B1 ;  /* 0x0000000000017941 */ /* 0x000fea0003800000 */
.L_x_197:
[----:B------:R-:W-:Y:S01]  /*51e0*/  @!P3 IMAD R103, R103, R153, R10 ;  /* 0x000000996767b224 */ /* 0x000fe200078e020a */
[----:B------:R-:W-:Y:S04]  /*51f0*/  BSSY B1, `(.L_x_199) ;  /* 0x0000006000017945 */ /* 0x000fe80003800000 */
[----:B------:R0:W-:Y:S01]  /*5200*/  @!P3 STG.E.U8 desc[UR36][R6.64+0x99], R103 ;  /* 0x000099670600b986 */ /* 0x0001e2000c101124 */
[----:B------:R-:W-:Y:S05]  /*5210*/  @P5 BRA `(.L_x_200) ;  /* 0x00000000000c5947 */ /* 0x000fea0003800000 */
[----:B------:R-:W1:Y:S02]  /*5220*/  LDG.E.U8 R164, desc[UR36][R2.64+0xa0] ;  /* 0x0000a02402a47981 */ /* 0x000e64000c1e1100 */
[----:B-1----:R-:W-:-:S05]  /*5230*/  PRMT R11, R164, 0x8880, RZ ;  /* 0x00008880a40b7816 */ /* 0x002fca00000000ff */
[----:B------:R-:W-:-:S07]  /*5240*/  IMAD R10, R11, R152, RZ ;  /* 0x000000980b0a7224 */ /* 0x000fce00078e02ff */
.L_x_200:
[----:B------:R-:W-:Y:S05]  /*5250*/  BSYNC B1 ;  /* 0x0000000000017941 */ /* 0x000fea0003800000 */
.L_x_199:
[----:B-1----:R-:W-:Y:S01]  /*5260*/  @!P5 IMAD R11, R104, R153, R10 ;  /* 0x00000099680bd224 */ /* 0x002fe200078e020a */
[----:B------:R-:W-:Y:S04]  /*5270*/  BSSY B1, `(.L_x_201) ;  /* 0x0000006000017945 */ /* 0x000fe80003800000 */
[----:B------:R1:W-:Y:S01]  /*5280*/  @!P5 STG.E.U8 desc[UR36][R4.64+0xa0], R11 ;  /* 0x0000a00b0400d986 */ /* 0x0003e2000c101124 */
[----:B------:R-:W-:Y:S05]  /*5290*/  @P2 BRA `(.L_x_202) ;  /* 0x00000000000c2947 */ /* 0x000fea0003800000 */
[----:B------:R-:W1:Y:S02]  /*52a0*/  LDG.E.U8 R164, desc[UR36][R2.64+0xa1] ;  /* 0x0000a12402a47981 */ /* 0x000e64000c1e1100 */
[----:B-1----:R-:W-:-:S05]  /*52b0*/  PRMT R11, R164, 0x8880, RZ ;  /* 0x00008880a40b7816 */ /* 0x002fca00000000ff */
[----:B------:R-:W-:-:S07]  /*52c0*/  IMAD R10, R11, R152, RZ ;  /* 0x000000980b0a7224 */ /* 0x000fce00078e02ff */
.L_x_202:
[----:B------:R-:W-:Y:S05]  /*52d0*/  BSYNC B1 ;  /* 0x0000000000017941 */ /* 0x000fea0003800000 */
.L_x_201:
        /* <DEDUP_REMOVED lines=11> */
.L_x_204:
[----:B------:R-:W-:Y:S05]  /*5390*/  BSYNC B1 ;  /* 0x0000000000017941 */ /* 0x000fea0003800000 */
.L_x_203:
[----:B-1----:R-:W-:Y:S01]  /*53a0*/  @!P4 IMAD R11, R106, R153, R10 ;  /* 0x000000996a0bc224 */ /* 0x002fe200078e020a */
[----:B------:R-:W-:Y:S04]  /*53b0*/  BSSY B1, `(.L_x_205) ;  /* 0x0000006000017945 */ /* 0x000fe80003800000 */
[----:B------:R1:W-:Y:S01]  /*53c0*/  @!P4 STG.E.U8 desc[UR36][R6.64+0xa0], R11 ;  /* 0x0000a00b0600c986 */ /* 0x0003e2000c101124 */
[----:B------:R-:W-:Y:S05]  /*53d0*/  @P3 BRA `(.L_x_206) ;  /* 0x00000000000c3947 */ /* 0x000fea0003800000 */
[----:B------:R-:W1:Y:S02]  /*53e0*/  LDG.E.U8 R164, desc[UR36][R8.64+0xa1] ;  /* 0x0000a12408a47981 */ /* 0x000e64000c1e1100 */
[----:B-1----:R-:W-:-:S05]  /*53f0*/  PRMT R11, R164, 0x8880, RZ ;  /* 0x00008880a40b7816 */ /* 0x002fca00000000ff */
[----:B------:R-:W-:-:S07]  /*5400*/  IMAD R10, R11, R152, RZ ;  /* 0x000000980b0a7224 */ /* 0x000fce00078e02ff */
.L_x_206:
[----:B------:R-:W-:Y:S05]  /*5410*/  BSYNC B1 ;  /* 0x0000000000017941 */ /* 0x000fea0003800000 */
.L_x_205:
[----:B------:R-:W-:Y:S01]  /*5420*/  @!P3 IMAD R107, R107, R153, R10 ;  /* 0x000000996b6bb224 */ /* 0x000fe200078e020a */
[----:B------:R-:W-:Y:S04]  /*5430*/  BSSY B1, `(.L_x_207) ;  /* 0x0000006000017945 */ /* 0x000fe80003800000 */
[----:B------:R0:W-:Y:S01]  /*5440*/  @!P3 STG.E.U8 desc[UR36][R6.64+0xa1], R107 ;  /* 0x0000a16b0600b986 */ /* 0x0001e2000c101124 */
[----:B------:R-:W-:Y:S05]  /*5450*/  @P5 BRA `(.L_x_208) ;  /* 0x00000000000c5947 */ /* 0x000fea0003800000 */
[----:B------:R-:W1:Y:S02]  /*5460*/  LDG.E.U8 R164, desc[UR36][R2.64+0xa8] ;  /* 0x0000a82402a47981 */ /* 0x000e64000c1e1100 */
[----:B-1----:R-:W-:-:S05]  /*5470*/  PRMT R11, R164, 0x8880, RZ ;  /* 0x00008880a40b7816 */ /* 0x002fca00000000ff */
[----:B------:R-:W-:-:S07]  /*5480*/  IMAD R10, R11, R152, RZ ;  /* 0x000000980b0a7224 */ /* 0x000fce00078e02ff */
.L_x_208:
[----:B------:R-:W-:Y:S05]  /*5490*/  BSYNC B1 ;  /* 0x0000000000017941 */ /* 0x000fea0003800000 */
.L_x_207:
[----:B-1----:R-:W-:Y:S01]  /*54a0*/  @!P5 IMAD R11, R108, R153, R10 ;  /* 0x000000996c0bd224 */ /* 0x002fe200078e020a */
[----:B------:R-:W-:Y:S04]  /*54b0*/  BSSY B1, `(.L_x_209) ;  /* 0x0000006000017945 */ /* 0x000fe80003800000 */
[----:B------:R1:W-:Y:S01]  /*54c0*/  @!P5 STG.E.U8 desc[UR36][R4.64+0xa8], R11 ;  /* 0x0000a80b0400d986 */ /* 0x0003e2000c101124 */
[----:B------:R-:W-:Y:S05]  /*54d0*/  @P2 BRA `(.L_x_210) ;  /* 0x00000000000c2947 */ /* 0x000fea0003800000 */
[----:B------:R-:W1:Y:S02]  /*54e0*/  LDG.E.U8 R164, desc[UR36][R2.64+0xa9] ;  /* 0x0000a92402a47981 */ /* 0x000e64000c1e1100 */
[----:B-1----:R-:W-:-:S05]  /*54f0*/  PRMT R11, R164, 0x8880, RZ ;  /* 0x00008880a40b7816 */ /* 0x002fca00000000ff */
[----:B------:R-:W-:-:S07]  /*5500*/  IMAD R10, R11, R152, RZ ;  /* 0x000000980b0a7224 */ /* 0x000fce00078e02ff */
.L_x_210:
[----:B------:R-:W-:Y:S05]  /*5510*/  BSYNC B1 ;  /* 0x0000000000017941 */ /* 0x000fea0003800000 */
.L_x_209:
        /* <DEDUP_REMOVED lines=11> */
.L_x_212:
[----:B------:R-:W-:Y:S05]  /*55d0*/  BSYNC B1 ;  /* 0x0000000000017941 */ /* 0x000fea0003800000 */
.L_x_211:
[----:B-1----:R-:W-:Y:S01]  /*55e0*/  @!P4 IMAD R11, R110, R153, R10 ;  /* 0x000000996e0bc224 */ /* 0x002fe200078e020a */
[----:B------:R-:W-:Y:S04]  /*55f0*/  BSSY B1, `(.L_x_213) ;  /* 0x0000006000017945 */ /* 0x000fe80003800000 */
[----:B------:R1:W-:Y:S01]  /*5600*/  @!P4 STG.E.U8 desc[UR36][R6.64+0xa8], R11 ;  /* 0x0000a80b0600c986 */ /* 0x0003e2000c101124 */
[----:B------:R-:W-:Y:S05]  /*5610*/  @P3 BRA `(.L_x_214) ;  /* 0x00000000000c3947 */ /* 0x000fea0003800000 */
[----:B------:R-:W1:Y:S02]  /*5620*/  LDG.E.U8 R164, desc[UR36][R8.64+0xa9] ;  /* 0x0000a92408a47981 */ /* 0x000e64000c1e1100 */
[----:B-1----:R-:W-:-:S05]  /*5630*/  PRMT R11, R164, 0x8880, RZ ;  /* 0x00008880a40b7816 */ /* 0x002fca00000000ff */
[----:B------:R-:W-:-:S07]  /*5640*/  IMAD R10, R11, R152, RZ ;  /* 0x000000980b0a7224 */ /* 0x000fce00078e02ff */
.L_x_214:
[----:B------:R-:W-:Y:S05]  /*5650*/  BSYNC B1 ;  /* 0x0000000000017941 */ /* 0x000fea0003800000 */
.L_x_213:
[----:B------:R-:W-:Y:S01]  /*5660*/  @!P3 IMAD R111, R111, R153, R10 ;  /* 0x000000996f6fb224 */ /* 0x000fe200078e020a */
[----:B------:R-:W-:Y:S04]  /*5670*/  BSSY B1, `(.L_x_215) ;  /* 0x0000006000017945 */ /* 0x000fe80003800000 */
[----:B------:R0:W-:Y:S01]  /*5680*/  @!P3 STG.E.U8 desc[UR36][R6.64+0xa9], R111 ;  /* 0x0000a96f0600b986 */ /* 0x0001e2000c101124 */
[----:B------:R-:W-:Y:S05]  /*5690*/  @P5 BRA `(.L_x_216) ;  /* 0x00000000000c5947 */ /* 0x000fea0003800000 */
[----:B------:R-:W1:Y:S02]  /*56a0*/  LDG.E.U8 R164, desc[UR36][R2.64+0xb0] ;  /* 0x0000b02402a47981 */ /* 0x000e64000c1e1100 */
[----:B-1----:R-:W-:-:S05]  /*56b0*/  PRMT R11, R164, 0x8880, RZ ;  /* 0x00008880a40b7816 */ /* 0x002fca00000000ff */
[----:B------:R-:W-:-:S07]  /*56c0*/  IMAD R10, R11, R152, RZ ;  /* 0x000000980b0a7224 */ /* 0x000fce00078e02ff */
.L_x_216:
[----:B------:R-:W-:Y:S05]  /*56d0*/  BSYNC B1 ;  /* 0x0000000000017941 */ /* 0x000fea0003800000 */
.L_x_215:
[----:B-1----:R-:W-:Y:S01]  /*56e0*/  @!P5 IMAD R11, R112, R153, R10 ;  /* 0x00000099700bd224 */ /* 0x002fe200078e020a */
[----:B------:R-:W-:Y:S04]  /*56f0*/  BSSY B1, `(.L_x_217) ;  /* 0x0000006000017945 */ /* 0x000fe80003800000 */
[----:B------:R1:W-:Y:S01]  /*5700*/  @!P5 STG.E.U8 desc[UR36][R4.64+0xb0], R11 ;  /* 0x0000b00b0400d986 */ /* 0x0003e2000c101124 */
[----:B------:R-:W-:Y:S05]  /*5710*/  @P2 BRA `(.L_x_218) ;  /* 0x00000000000c2947 */ /* 0x000fea0003800000 */
[----:B------:R-:W1:Y:S02]  /*5720*/  LDG.E.U8 R164, desc[UR36][R2.64+0xb1] ;  /* 0x0000b12402a47981 */ /* 0x000e64000c1e1100 */
[----:B-1----:R-:W-:-:S05]  /*5730*/  PRMT R11, R164, 0x8880, RZ ;  /* 0x00008880a40b7816 */ /* 0x002fca00000000ff */
[----:B------:R-:W-:-:S07]  /*5740*/  IMAD R10, R11, R152, RZ ;  /* 0x000000980b0a7224 */ /* 0x000fce00078e02ff */
.L_x_218:
[----:B------:R-:W-:Y:S05]  /*5750*/  BSYNC B1 ;  /* 0x0000000000017941 */ /* 0x000fea0003800000 */
.L_x_217:
        /* <DEDUP_REMOVED lines=11> */
.L_x_220:
[----:B------:R-:W-:Y:S05]  /*5810*/  BSYNC B1 ;  /* 0x0000000000017941 */ /* 0x000fea0003800000 */
.L_x_219:
[----:B-1----:R-:W-:Y:S01]  /*5820*/  @!P4 IMAD R11, R114, R153, R10 ;  /* 0x00000099720bc224 */ /* 0x002fe200078e020a */
[----:B------:R-:W-:Y:S04]  /*5830*/  BSSY B1, `(.L_x_221) ;  /* 0x0000006000017945 */ /* 0x000fe80003800000 */
[----:B------:R1:W-:Y:S01]  /*5840*/  @!P4 STG.E.U8 desc[UR36][R6.64+0xb0], R11 ;  /* 0x0000b00b0600c986 */ /* 0x0003e2000c101124 */
[----:B------:R-:W-:Y:S05]  /*5850*/  @P3 BRA `(.L_x_222) ;  /* 0x00000000000c3947 */ /* 0x000fea0003800000 */
[----:B------:R-:W1:Y:S02]  /*5860*/  LDG.E.U8 R164, desc[UR36][R8.64+0xb1] ;  /* 0x0000b12408a47981 */ /* 0x000e64000c1e1100 */
[----:B-1----:R-:W-:-:S05]  /*5870*/  PRMT R11, R164, 0x8880, RZ ;  /* 0x00008880a40b7816 */ /* 0x002fca00000000ff */
[----:B------:R-:W-:-:S07]  /*5880*/  IMAD R10, R11, R152, RZ ;  /* 0x000000980b0a7224 */ /* 0x000fce00078e02ff */
.L_x_222:
[----:B------:R-:W-:Y:S05]  /*5890*/  BSYNC B1 ;  /* 0x0000000000017941 */ /* 0x000fea0003800000 */
.L_x_221:
[----:B------:R-:W-:Y:S01]  /*58a0*/  @!P3 IMAD R115, R115, R153, R10 ;  /* 0x000000997373b224 */ /* 0x000fe200078e020a */
[----:B------:R-:W-:Y:S04]  /*58b0*/  BSSY B1, `(.L_x_223) ;  /* 0x0000006000017945 */ /* 0x000fe80003800000 */
[----:B------:R0:W-:Y:S01]  /*58c0*/  @!P3 STG.E.U8 desc[UR36][R6.64+0xb1], R115 ;  /* 0x0000b1730600b986 */ /* 0x0001e2000c101124 */
[----:B------:R-:W-:Y:S05]  /*58d0*/  @P5 BRA `(.L_x_224) ;  /* 0x00000000000c5947 */ /* 0x000fea0003800000 */
[----:B------:R-:W1:Y:S02]  /*58e0*/  LDG.E.U8 R164, desc[UR36][R2.64+0xb8] ;  /* 0x0000b82402a47981 */ /* 0x000e64000c1e1100 */
[----:B-1----:R-:W-:-:S05]  /*58f0*/  PRMT R11, R164, 0x8880, RZ ;  /* 0x00008880a40b7816 */ /* 0x002fca00000000ff */
[----:B------:R-:W-:-:S07]  /*5900*/  IMAD R10, R11, R152, RZ ;  /* 0x000000980b0a7224 */ /* 0x000fce00078e02ff */
.L_x_224:
[----:B------:R-:W-:Y:S05]  /*5910*/  BSYNC B1 ;  /* 0x0000000000017941 */ /* 0x000fea0003800000 */
.L_x_223:
[----:B-1----:R-:W-:Y:S01]  /*5920*/  @!P5 IMAD R11, R116, R153, R10 ;  /* 0x00000099740bd224 */ /* 0x002fe200078e020a */
[----:B------:R-:W-:Y:S04]  /*5930*/  BSSY B1, `(.L_x_225) ;  /* 0x0000006000017945 */ /* 0x000fe80003800000 */
[----:B------:R1:W-:Y:S01]  /*5940*/  @!P5 STG.E.U8 desc[UR36][R4.64+0xb8], R11 ;  /* 0x0000b80b0400d986 */ /* 0x0003e2000c101124 */
[----:B------:R-:W-:Y:S05]  /*5950*/  @P2 BRA `(.L_x_226) ;  /* 0x00000000000c2947 */ /* 0x000fea0003800000 */
[----:B------:R-:W1:Y:S02]  /*5960*/  LDG.E.U8 R164, desc[UR36][R2.64+0xb9] ;  /* 0x0000b92402a47981 */ /* 0x000e64000c1e1100 */
[----:B-1----:R-:W-:-:S05]  /*5970*/  PRMT R11, R164, 0x8880, RZ ;  /* 0x00008880a40b7816 */ /* 0x002fca00000000ff */
[----:B------:R-:W-:-:S07]  /*5980*/  IMAD R10, R11, R152, RZ ;  /* 0x000000980b0a7224 */ /* 0x000fce00078e02ff */
.L_x_226:
[----:B------:R-:W-:Y:S05]  /*5990*/  BSYNC B1 ;  /* 0x0000000000017941 */ /* 0x000fea0003800000 */
.L_x_225:
        /* <DEDUP_REMOVED lines=11> */
.L_x_228:
[----:B------:R-:W-:Y:S05]  /*5a50*/  BSYNC B1 ;  /* 0x0000000000017941 */ /* 0x000fea0003800000 */
.L_x_227:
[----:B-1----:R-:W-:Y:S01]  /*5a60*/  @!P4 IMAD R11, R118, R153, R10 ;  /* 0x00000099760bc224 */ /* 0x002fe200078e020a */
[----:B------:R-:W-:Y:S04]  /*5a70*/  BSSY B1, `(.L_x_229) ;  /* 0x0000006000017945 */ /* 0x000fe80003800000 */
[----:B------:R1:W-:Y:S01]  /*5a80*/  @!P4 STG.E.U8 desc[UR36][R6.64+0xb8], R11 ;  /* 0x0000b80b0600c986 */ /* 0x0003e2000c101124 */
[----:B------:R-:W-:Y:S05]  /*5a90*/  @P3 BRA `(.L_x_230) ;  /* 0x00000000000c3947 */ /* 0x000fea0003800000 */
[----:B------:R-:W1:Y:S02]  /*5aa0*/  LDG.E.U8 R164, desc[UR36][R8.64+0xb9] ;  /* 0x0000b92408a47981 */ /* 0x000e64000c1e1100 */
[----:B-1----:R-:W-:-:S05]  /*5ab0*/  PRMT R11, R164, 0x8880, RZ ;  /* 0x00008880a40b7816 */ /* 0x002fca00000000ff */
[----:B------:R-:W-:-:S07]  /*5ac0*/  IMAD R10, R11, R152, RZ ;  /* 0x000000980b0a7224 */ /* 0x000fce00078e02ff */
.L_x_230:
[----:B------:R-:W-:Y:S05]  /*5ad0*/  BSYNC B1 ;  /* 0x0000000000017941 */ /* 0x000fea0003800000 */
.L_x_229:
[----:B------:R-:W-:Y:S01]  /*5ae0*/  @!P3 IMAD R119, R119, R153, R10 ;  /* 0x000000997777b224 */ /* 0x000fe200078e020a */
[----:B------:R-:W-:Y:S04]  /*5af0*/  BSSY B1, `(.L_x_231) ;  /* 0x0000006000017945 */ /* 0x000fe80003800000 */
[----:B------:R0:W-:Y:S01]  /*5b00*/  @!P3 STG.E.U8 desc[UR36][R6.64+0xb9], R119 ;  /* 0x0000b9770600b986 */ /* 0x0001e2000c101124 */
[----:B------:R-:W-:Y:S05]  /*5b10*/  @P5 BRA `(.L_x_232) ;  /* 0x00000000000c5947 */ /* 0x000fea0003800000 */
[----:B------:R-:W1:Y:S02]  /*5b20*/  LDG.E.U8 R164, desc[UR36][R2.64+0xc0] ;  /* 0x0000c02402a47981 */ /* 0x000e64000c1e1100 */
[----:B-1----:R-:W-:-:S05]  /*5b30*/  PRMT R11, R164, 0x8880, RZ ;  /* 0x00008880a40b7816 */ /* 0x002fca00000000ff */
[----:B------:R-:W-:-:S07]  /*5b40*/  IMAD R10, R11, R152, RZ ;  /* 0x000000980b0a7224 */ /* 0x000fce00078e02ff */
.L_x_232:
[----:B------:R-:W-:Y:S05]  /*5b50*/  BSYNC B1 ;  /* 0x0000000000017941 */ /* 0x000fea0003800000 */
.L_x_231:
[----:B-1----:R-:W-:Y:S01]  /*5b60*/  @!P5 IMAD R11, R120, R153, R10 ;  /* 0x00000099780bd224 */ /* 0x002fe200078e020a */
[----:B------:R-:W-:Y:S04]  /*5b70*/  BSSY B1, `(.L_x_233) ;  /* 0x0000006000017945 */ /* 0x000fe80003800000 */
[----:B------:R1:W-:Y:S01]  /*5b80*/  @!P5 STG.E.U8 desc[UR36][R4.64+0xc0], R11 ;  /* 0x0000c00b0400d986 */ /* 0x0003e2000c101124 */
[----:B------:R-:W-:Y:S05]  /*5b90*/  @P2 BRA `(.L_x_234) ;  /* 0x00000000000c2947 */ /* 0x000fea0003800000 */
[----:B------:R-:W1:Y:S02]  /*5ba0*/  LDG.E.U8 R164, desc[UR36][R2.64+0xc1] ;  /* 0x0000c12402a47981 */ /* 0x000e64000c1e1100 */
[----:B-1----:R-:W-:-:S05]  /*5bb0*/  PRMT R11, R164, 0x8880, RZ ;  /* 0x00008880a40b7816 */ /* 0x002fca00000000ff */
[----:B------:R-:W-:-:S07]  /*5bc0*/  IMAD R10, R11, R152, RZ ;  /* 0x000000980b0a7224 */ /* 0x000fce00078e02ff */
.L_x_234:
[----:B------:R-:W-:Y:S05]  /*5bd0*/  BSYNC B1 ;  /* 0x0000000000017941 */ /* 0x000fea0003800000 */
.L_x_233:
        /* <DEDUP_REMOVED lines=11> */
.L_x_236:
[----:B------:R-:W-:Y:S05]  /*5c90*/  BSYNC B1 ;  /* 0x0000000000017941 */ /* 0x000fea0003800000 */
.L_x_235:
[----:B-1----:R-:W-:Y:S01]  /*5ca0*/  @!P4 IMAD R11, R122, R153, R10 ;  /* 0x000000997a0bc224 */ /* 0x002fe200078e020a */
[----:B------:R-:W-:Y:S04]  /*5cb0*/  BSSY B1, `(.L_x_237) ;  /* 0x0000006000017945 */ /* 0x000fe80003800000 */
[----:B------:R1:W-:Y:S01]  /*5cc0*/  @!P4 STG.E.U8 desc[UR36][R6.64+0xc0], R11 ;  /* 0x0000c00b0600c986 */ /* 0x0003e2000c101124 */
[----:B------:R-:W-:Y:S05]  /*5cd0*/  @P3 BRA `(.L_x_238) ;  /* 0x00000000000c3947 */ /* 0x000fea0003800000 */
[----:B------:R-:W1:Y:S02]  /*5ce0*/  LDG.E.U8 R164, desc[UR36][R8.64+0xc1] ;  /* 0x0000c12408a47981 */ /* 0x000e64000c1e1100 */
[----:B-1----:R-:W-:-:S05]  /*5cf0*/  PRMT R11, R164, 0x8880, RZ ;  /* 0x00008880a40b7816 */ /* 0x002fca00000000ff */
[----:B------:R-:W-:-:S07]  /*5d00*/  IMAD R10, R11, R152, RZ ;  /* 0x000000980b0a7224 */ /* 0x000fce00078e02ff */
.L_x_238:
[----:B------:R-:W-:Y:S05]  /*5d10*/  BSYNC B1 ;  /* 0x0000000000017941 */ /* 0x000fea0003800000 */
.L_x_237:
[----:B------:R-:W-:Y:S01]  /*5d20*/  @!P3 IMAD R123, R123, R153, R10 ;  /* 0x000000997b7bb224 */ /* 0x000fe200078e020a */
[----:B------:R-:W-:Y:S04]  /*5d30*/  BSSY B1, `(.L_x_239) ;  /* 0x0000006000017945 */ /* 0x000fe80003800000 */
[----:B------:R0:W-:Y:S01]  /*5d40*/  @!P3 STG.E.U8 desc[UR36][R6.64+0xc1], R123 ;  /* 0x0000c17b0600b986 */ /* 0x0001e2000c101124 */
[----:B------:R-:W-:Y:S05]  /*5d50*/  @P5 BRA `(.L_x_240) ;  /* 0x00000000000c5947 */ /* 0x000fea0003800000 */
[----:B------:R-:W1:Y:S02]  /*5d60*/  LDG.E.U8 R164, desc[UR36][R2.64+0xc8] ;  /* 0x0000c82402a47981 */ /* 0x000e64000c1e1100 */
[----:B-1----:R-:W-:-:S05]  /*5d70*/  PRMT R11, R164, 0x8880, RZ ;  /* 0x00008880a40b7816 */ /* 0x002fca00000000ff */
[----:B------:R-:W-:-:S07]  /*5d80*/  IMAD R10, R11, R152, RZ ;  /* 0x000000980b0a7224 */ /* 0x000fce00078e02ff */
.L_x_240:
[----:B------:R-:W-:Y:S05]  /*5d90*/  BSYNC B1 ;  /* 0x0000000000017941 */ /* 0x000fea0003800000 */
.L_x_239:
[----:B-1----:R-:W-:Y:S01]  /*5da0*/  @!P5 IMAD R11, R124, R153, R10 ;  /* 0x000000997c0bd224 */ /* 0x002fe200078e020a */
[----:B------:R-:W-:Y:S04]  /*5db0*/  BSSY B1, `(.L_x_241) ;  /* 0x0000006000017945 */ /* 0x000fe80003800000 */
[----:B------:R1:W-:Y:S01]  /*5dc0*/  @!P5 STG.E.U8 desc[UR36][R4.64+0xc8], R11 ;  /* 0x0000c80b0400d986 */ /* 0x0003e2000c101124 */
[----:B------:R-:W-:Y:S05]  /*5dd0*/  @P2 BRA `(.L_x_242) ;  /* 0x00000000000c2947 */ /* 0x000fea0003800000 */
[----:B------:R-:W1:Y:S02]  /*5de0*/  LDG.E.U8 R164, desc[UR36][R2.64+0xc9] ;  /* 0x0000c92402a47981 */ /* 0x000e64000c1e1100 */
[----:B-1----:R-:W-:-:S05]  /*5df0*/  PRMT R11, R164, 0x8880, RZ ;  /* 0x00008880a40b7816 */ /* 0x002fca00000000ff */
[----:B------:R-:W-:-:S07]  /*5e00*/  IMAD R10, R11, R152, RZ ;  /* 0x000000980b0a7224 */ /* 0x000fce00078e02ff */
.L_x_242:
[----:B------:R-:W-:Y:S05]  /*5e10*/  BSYNC B1 ;  /* 0x0000000000017941 */ /* 0x000fea0003800000 */
.L_x_241:
        /* <DEDUP_REMOVED lines=11> */
.L_x_244:
[----:B------:R-:W-:Y:S05]  /*5ed0*/  BSYNC B1 ;  /* 0x0000000000017941 */ /* 0x000fea0003800000 */
.L_x_243:
[----:B-1----:R-:W-:Y:S01]  /*5ee0*/  @!P4 IMAD R11, R126, R153, R10 ;  /* 0x000000997e0bc224 */ /* 0x002fe200078e020a */
[----:B------:R-:W-:Y:S04]  /*5ef0*/  BSSY B1, `(.L_x_245) ;  /* 0x0000006000017945 */ /* 0x000fe80003800000 */
[----:B------:R1:W-:Y:S01]  /*5f00*/  @!P4 STG.E.U8 desc[UR36][R6.64+0xc8], R11 ;  /* 0x0000c80b0600c986 */ /* 0x0003e2000c101124 */
[----:B------:R-:W-:Y:S05]  /*5f10*/  @P3 BRA `(.L_x_246) ;  /* 0x00000000000c3947 */ /* 0x000fea0003800000 */
[----:B------:R-:W1:Y:S02]  /*5f20*/  LDG.E.U8 R164, desc[UR36][R8.64+0xc9] ;  /* 0x0000c92408a47981 */ /* 0x000e64000c1e1100 */
[----:B-1----:R-:W-:-:S05]  /*5f30*/  PRMT R11, R164, 0x8880, RZ ;  /* 0x00008880a40b7816 */ /* 0x002fca00000000ff */
[----:B------:R-:W-:-:S07]  /*5f40*/  IMAD R10, R11, R152, RZ ;  /* 0x000000980b0a7224 */ /* 0x000fce00078e02ff */
.L_x_246:
[----:B------:R-:W-:Y:S05]  /*5f50*/  BSYNC B1 ;  /* 0x0000000000017941 */ /* 0x000fea0003800000 */
.L_x_245:
[----:B------:R-:W-:Y:S01]  /*5f60*/  @!P3 IMAD R127, R127, R153, R10 ;  /* 0x000000997f7fb224 */ /* 0x000fe200078e020a */
[----:B------:R-:W-:Y:S04]  /*5f70*/  BSSY B1, `(.L_x_247) ;  /* 0x0000006000017945 */ /* 0x000fe80003800000 */
[----:B------:R0:W-:Y:S01]  /*5f80*/  @!P3 STG.E.U8 desc[UR36][R6.64+0xc9], R127 ;  /* 0x0000c97f0600b986 */ /* 0x0001e2000c101124 */
[----:B------:R-:W-:Y:S05]  /*5f90*/  @P5 BRA `(.L_x_248) ;  /* 0x00000000000c5947 */ /* 0x000fea0003800000 */
[----:B------:R-:W1:Y:S02]  /*5fa0*/  LDG.E.U8 R164, desc[UR36][R2.64+0xd0] ;  /* 0x0000d02402a47981 */ /* 0x000e64000c1e1100 */
[----:B-1----:R-:W-:-:S05]  /*5fb0*/  PRMT R11, R164, 0x8880, RZ ;  /* 0x00008880a40b7816 */ /* 0x002fca00000000ff */
[----:B------:R-:W-:-:S07]  /*5fc0*/  IMAD R10, R11, R152, RZ ;  /* 0x000000980b0a7224 */ /* 0x000fce00078e02ff */
.L_x_248:
[----:B------:R-:W-:Y:S05]  /*5fd0*/  BSYNC B1 ;  /* 0x0000000000017941 */ /* 0x000fea0003800000 */
.L_x_247:
[----:B-1----:R-:W-:Y:S01]  /*5fe0*/  @!P5 IMAD R11, R128, R153, R10 ;  /* 0x00000099800bd224 */ /* 0x002fe200078e020a */
[----:B------:R-:W-:Y:S04]  /*5ff0*/  BSSY B1, `(.L_x_249) ;  /* 0x0000006000017945 */ /* 0x000fe80003800000 */
[----:B------:R1:W-:Y:S01]  /*6000*/  @!P5 STG.E.U8 desc[UR36][R4.64+0xd0], R11 ;  /* 0x0000d00b0400d986 */ /* 0x0003e2000c101124 */
[----:B------:R-:W-:Y:S05]  /*6010*/  @P2 BRA `(.L_x_250) ;  /* 0x00000000000c2947 */ /* 0x000fea0003800000 */
[----:B------:R-:W1:Y:S02]  /*6020*/  LDG.E.U8 R164, desc[UR36][R2.64+0xd1] ;  /* 0x0000d12402a47981 */ /* 0x000e64000c1e1100 */
[----:B-1----:R-:W-:-:S05]  /*6030*/  PRMT R11, R164, 0x8880, RZ ;  /* 0x00008880a40b7816 */ /* 0x002fca00000000ff */
[----:B------:R-:W-:-:S07]  /*6040*/  IMAD R10, R11, R152, RZ ;  /* 0x000000980b0a7224 */ /* 0x000fce00078e02ff */
.L_x_250:
[----:B------:R-:W-:Y:S05]  /*6050*/  BSYNC B1 ;  /* 0x0000000000017941 */ /* 0x000fea0003800000 */
.L_x_249:
        /* <DEDUP_REMOVED lines=11> */
.L_x_252:
[----:B------:R-:W-:Y:S05]  /*6110*/  BSYNC B1 ;  /* 0x0000000000017941 */ /* 0x000fea0003800000 */
.L_x_251:
[----:B-1----:R-:W-:Y:S01]  /*6120*/  @!P4 IMAD R11, R130, R153, R10 ;  /* 0x00000099820bc224 */ /* 0x002fe200078e020a */
[----:B------:R-:W-:Y:S04]  /*6130*/  BSSY B1, `(.L_x_253) ;  /* 0x0000006000017945 */ /* 0x000fe80003800000 */
[----:B------:R1:W-:Y:S01]  /*6140*/  @!P4 STG.E.U8 desc[UR36][R6.64+0xd0], R11 ;  /* 0x0000d00b0600c986 */ /* 0x0003e2000c101124 */
[----:B------:R-:W-:Y:S05]  /*6150*/  @P3 BRA `(.L_x_254) ;  /* 0x00000000000c3947 */ /* 0x000fea0003800000 */
[----:B------:R-:W1:Y:S02]  /*6160*/  LDG.E.U8 R164, desc[UR36][R8.64+0xd1] ;  /* 0x0000d12408a47981 */ /* 0x000e64000c1e1100 */
[----:B-1----:R-:W-:-:S05]  /*6170*/  PRMT R11, R164, 0x8880, RZ ;  /* 0x00008880a40b7816 */ /* 0x002fca00000000ff */
[----:B------:R-:W-:-:S07]  /*6180*/  IMAD R10, R11, R152, RZ ;  /* 0x000000980b0a7224 */ /* 0x000fce00078e02ff */
.L_x_254:
[----:B------:R-:W-:Y:S05]  /*6190*/  BSYNC B1 ;  /* 0x0000000000017941 */ /* 0x000fea0003800000 */
.L_x_253:
[----:B------:R-:W-:Y:S01]  /*61a0*/  @!P3 IMAD R131, R131, R153, R10 ;  /* 0x000000998383b224 */ /* 0x000fe200078e020a */
[----:B------:R-:W-:Y:S04]  /*61b0*/  BSSY B1, `(.L_x_255) ;  /* 0x0000006000017945 */ /* 0x000fe80003800000 */
[----:B------:R0:W-:Y:S01]  /*61c0*/  @!P3 STG.E.U8 desc[UR36][R6.64+0xd1], R131 ;  /* 0x0000d1830600b986 */ /* 0x0001e2000c101124 */
[----:B------:R-:W-:Y:S05]  /*61d0*/  @P5 BRA `(.L_x_256) ;  /* 0x00000000000c5947 */ /* 0x000fea0003800000 */
[----:B------:R-:W1:Y:S02]  /*61e0*/  LDG.E.U8 R164, desc[UR36][R2.64+0xd8] ;  /* 0x0000d82402a47981 */ /* 0x000e64000c1e1100 */
[----:B-1----:R-:W-:-:S05]  /*61f0*/  PRMT R11, R164, 0x8880, RZ ;  /* 0x00008880a40b7816 */ /* 0x002fca00000000ff */
[----:B------:R-:W-:-:S07]  /*6200*/  IMAD R10, R11, R152, RZ ;  /* 0x000000980b0a7224 */ /* 0x000fce00078e02ff */
.L_x_256:
[----:B------:R-:W-:Y:S05]  /*6210*/  BSYNC B1 ;  /* 0x0000000000017941 */ /* 0x000fea0003800000 */
.L_x_255:
[----:B-1----:R-:W-:Y:S01]  /*6220*/  @!P5 IMAD R11, R132, R153, R10 ;  /* 0x00000099840bd224 */ /* 0x002fe200078e020a */
[----:B------:R-:W-:Y:S04]  /*6230*/  BSSY B1, `(.L_x_257) ;  /* 0x0000006000017945 */ /* 0x000fe80003800000 */
[----:B------:R1:W-:Y:S01]  /*6240*/  @!P5 STG.E.U8 desc[UR36][R4.64+0xd8], R11 ;  /* 0x0000d80b0400d986 */ /* 0x0003e2000c101124 */
[----:B------:R-:W-:Y:S05]  /*6250*/  @P2 BRA `(.L_x_258) ;  /* 0x00000000000c2947 */ /* 0x000fea0003800000 */
[----:B------:R-:W1:Y:S02]  /*6260*/  LDG.E.U8 R164, desc[UR36][R2.64+0xd9] ;  /* 0x0000d92402a47981 */ /* 0x000e64000c1e1100 */
[----:B-1----:R-:W-:-:S05]  /*6270*/  PRMT R11, R164, 0x8880, RZ ;  /* 0x00008880a40b7816 */ /* 0x002fca00000000ff */
[----:B------:R-:W-:-:S07]  /*6280*/  IMAD R10, R11, R152, RZ ;  /* 0x000000980b0a7224 */ /* 0x000fce00078e02ff */
.L_x_258:
[----:B------:R-:W-:Y:S05]  /*6290*/  BSYNC B1 ;  /* 0x0000000000017941 */ /* 0x000fea0003800000 */
.L_x_257:
        /* <DEDUP_REMOVED lines=11> */
.L_x_260:
[----:B------:R-:W-:Y:S05]  /*6350*/  BSYNC B1 ;  /* 0x0000000000017941 */ /* 0x000fea0003800000 */
.L_x_259:
[----:B-1----:R-:W-:Y:S01]  /*6360*/  @!P4 IMAD R11, R134, R153, R10 ;  /* 0x00000099860bc224 */ /* 0x002fe200078e020a */
[----:B------:R-:W-:Y:S04]  /*6370*/  BSSY B1, `(.L_x_261) ;  /* 0x0000006000017945 */ /* 0x000fe80003800000 */
[----:B------:R1:W-:Y:S01]  /*6380*/  @!P4 STG.E.U8 desc[UR36][R6.64+0xd8], R11 ;  /* 0x0000d80b0600c986 */ /* 0x0003e2000c101124 */
[----:B------:R-:W-:Y:S05]  /*6390*/  @P3 BRA `(.L_x_262) ;  /* 0x00000000000c3947 */ /* 0x000fea0003800000 */
[----:B------:R-:W1:Y:S02]  /*63a0*/  LDG.E.U8 R164, desc[UR36][R8.64+0xd9] ;  /* 0x0000d92408a47981 */ /* 0x000e64000c1e1100 */
[----:B-1----:R-:W-:-:S05]  /*63b0*/  PRMT R11, R164, 0x8880, RZ ;  /* 0x00008880a40b7816 */ /* 0x002fca00000000ff */
[----:B------:R-:W-:-:S07]  /*63c0*/  IMAD R10, R11, R152, RZ ;  /* 0x000000980b0a7224 */ /* 0x000fce00078e02ff */
.L_x_262:
[----:B------:R-:W-:Y:S05]  /*63d0*/  BSYNC B1 ;  /* 0x0000000000017941 */ /* 0x000fea0003800000 */
.L_x_261:
[----:B------:R-:W-:Y:S01]  /*63e0*/  @!P3 IMAD R135, R135, R153, R10 ;  /* 0x000000998787b224 */ /* 0x000fe200078e020a */
[----:B------:R-:W-:Y:S04]  /*63f0*/  BSSY B1, `(.L_x_263) ;  /* 0x0000006000017945 */ /* 0x000fe80003800000 */
[----:B------:R0:W-:Y:S01]  /*6400*/  @!P3 STG.E.U8 desc[UR36][R6.64+0xd9], R135 ;  /* 0x0000d9870600b986 */ /* 0x0001e2000c101124 */
[----:B------:R-:W-:Y:S05]  /*6410*/  @P5 BRA `(.L_x_264) ;  /* 0x00000000000c5947 */ /* 0x000fea0003800000 */
[----:B------:R-:W1:Y:S02]  /*6420*/  LDG.E.U8 R164, desc[UR36][R2.64+0xe0] ;  /* 0x0000e02402a47981 */ /* 0x000e64000c1e1100 */
[----:B-1----:R-:W-:-:S05]  /*6430*/  PRMT R11, R164, 0x8880, RZ ;  /* 0x00008880a40b7816 */ /* 0x002fca00000000ff */
[----:B------:R-:W-:-:S07]  /*6440*/  IMAD R10, R11, R152, RZ ;  /* 0x000000980b0a7224 */ /* 0x000fce00078e02ff */
.L_x_264:
[----:B------:R-:W-:Y:S05]  /*6450*/  BSYNC B1 ;  /* 0x0000000000017941 */ /* 0x000fea0003800000 */
.L_x_263:
[----:B-1----:R-:W-:Y:S01]  /*6460*/  @!P5 IMAD R11, R136, R153, R10 ;  /* 0x00000099880bd224 */ /* 0x002fe200078e020a */
[----:B------:R-:W-:Y:S04]  /*6470*/  BSSY B1, `(.L_x_265) ;  /* 0x0000006000017945 */ /* 0x000fe80003800000 */
[----:B------:R1:W-:Y:S01]  /*6480*/  @!P5 STG.E.U8 desc[UR36][R4.64+0xe0], R11 ;  /* 0x0000e00b0400d986 */ /* 0x0003e2000c101124 */
[----:B------:R-:W-:Y:S05]  /*6490*/  @P2 BRA `(.L_x_266) ;  /* 0x00000000000c2947 */ /* 0x000fea0003800000 */
[----:B------:R-:W1:Y:S02]  /*64a0*/  LDG.E.U8 R164, desc[UR36][R2.64+0xe1] ;  /* 0x0000e12402a47981 */ /* 0x000e64000c1e1100 */
[----:B-1----:R-:W-:-:S05]  /*64b0*/  PRMT R11, R164, 0x8880, RZ ;  /* 0x00008880a40b7816 */ /* 0x002fca00000000ff */
[----:B------:R-:W-:-:S07]  /*64c0*/  IMAD R10, R11, R152, RZ ;  /* 0x000000980b0a7224 */ /* 0x000fce00078e02ff */
.L_x_266:
[----:B------:R-:W-:Y:S05]  /*64d0*/  BSYNC B1 ;  /* 0x0000000000017941 */ /* 0x000fea0003800000 */
.L_x_265:
        /* <DEDUP_REMOVED lines=11> */
.L_x_268:
[----:B------:R-:W-:Y:S05]  /*6590*/  BSYNC B1 ;  /* 0x0000000000017941 */ /* 0x000fea0003800000 */
.L_x_267:
[----:B-1----:R-:W-:Y:S01]  /*65a0*/  @!P4 IMAD R11, R138, R153, R10 ;  /* 0x000000998a0bc224 */ /* 0x002fe200078e020a */
[----:B------:R-:W-:Y:S04]  /*65b0*/  BSSY B1, `(.L_x_269) ;  /* 0x0000006000017945 */ /* 0x000fe80003800000 */
[----:B------:R1:W-:Y:S01]  /*65c0*/  @!P4 STG.E.U8 desc[UR36][R6.64+0xe0], R11 ;  /* 0x0000e00b0600c986 */ /* 0x0003e2000c101124 */
[----:B------:R-:W-:Y:S05]  /*65d0*/  @P3 BRA `(.L_x_270) ;  /* 0x00000000000c3947 */ /* 0x000fea0003800000 */
[----:B------:R-:W1:Y:S02]  /*65e0*/  LDG.E.U8 R164, desc[UR36][R8.64+0xe1] ;  /* 0x0000e12408a47981 */ /* 0x000e64000c1e1100 */
[----:B-1----:R-:W-:-:S05]  /*65f0*/  PRMT R11, R164, 0x8880, RZ ;  /* 0x00008880a40b7816 */ /* 0x002fca00000000ff */
[----:B------:R-:W-:-:S07]  /*6600*/  IMAD R10, R11, R152, RZ ;  /* 0x000000980b0a7224 */ /* 0x000fce00078e02ff */
.L_x_270:
[----:B------:R-:W-:Y:S05]  /*6610*/  BSYNC B1 ;  /* 0x0000000000017941 */ /* 0x000fea0003800000 */
.L_x_269:
[----:B------:R-:W-:Y:S01]  /*6620*/  @!P3 IMAD R139, R139, R153, R10 ;  /* 0x000000998b8bb224 */ /* 0x000fe200078e020a */
[----:B------:R-:W-:Y:S04]  /*6630*/  BSSY B1, `(.L_x_271) ;  /* 0x0000006000017945 */ /* 0x000fe80003800000 */
[----:B------:R0:W-:Y:S01]  /*6640*/  @!P3 STG.E.U8 desc[UR36][R6.64+0xe1], R139 ;  /* 0x0000e18b0600b986 */ /* 0x0001e2000c101124 */
[----:B------:R-:W-:Y:S05]  /*6650*/  @P5 BRA `(.L_x_272) ;  /* 0x00000000000c5947 */ /* 0x000fea0003800000 */
[----:B------:R-:W1:Y:S02]  /*6660*/  LDG.E.U8 R164, desc[UR36][R2.64+0xe8] ;  /* 0x0000e82402a47981 */ /* 0x000e64000c1e1100 */
[----:B-1----:R-:W-:-:S05]  /*6670*/  PRMT R11, R164, 0x8880, RZ ;  /* 0x00008880a40b7816 */ /* 0x002fca00000000ff */
[----:B------:R-:W-:-:S07]  /*6680*/  IMAD R10, R11, R152, RZ ;  /* 0x000000980b0a7224 */ /* 0x000fce00078e02ff */
.L_x_272:
[----:B------:R-:W-:Y:S05]  /*6690*/  BSYNC B1 ;  /* 0x0000000000017941 */ /* 0x000fea0003800000 */
.L_x_271:
[----:B-1----:R-:W-:Y:S01]  /*66a0*/  @!P5 IMAD R11, R140, R153, R10 ;  /* 0x000000998c0bd224 */ /* 0x002fe200078e020a */
[----:B------:R-:W-:Y:S04]  /*66b0*/  BSSY B1, `(.L_x_273) ;  /* 0x0000006000017945 */ /* 0x000fe80003800000 */
[----:B------:R1:W-:Y:S01]  /*66c0*/  @!P5 STG.E.U8 desc[UR36][R4.64+0xe8], R11 ;  /* 0x0000e80b0400d986 */ /* 0x0003e2000c101124 */
[----:B------:R-:W-:Y:S05]  /*66d0*/  @P2 BRA `(.L_x_274) ;  /* 0x00000000000c2947 */ /* 0x000fea0003800000 */
[----:B------:R-:W1:Y:S02]  /*66e0*/  LDG.E.U8 R164, desc[UR36][R2.64+0xe9] ;  /* 0x0000e92402a47981 */ /* 0x000e64000c1e1100 */
[----:B-1----:R-:W-:-:S05]  /*66f0*/  PRMT R11, R164, 0x8880, RZ ;  /* 0x00008880a40b7816 */ /* 0x002fca00000000ff */
[----:B------:R-:W-:-:S07]  /*6700*/  IMAD R10, R11, R152, RZ ;  /* 0x000000980b0a7224 */ /* 0x000fce00078e02ff */
.L_x_274:
[----:B------:R-:W-:Y:S05]  /*6710*/  BSYNC B1 ;  /* 0x0000000000017941 */ /* 0x000fea0003800000 */
.L_x_273:
        /* <DEDUP_REMOVED lines=11> */
.L_x_276:
[----:B------:R-:W-:Y:S05]  /*67d0*/  BSYNC B1 ;  /* 0x0000000000017941 */ /* 0x000fea0003800000 */
.L_x_275:
[----:B-1----:R-:W-:Y:S01]  /*67e0*/  @!P4 IMAD R11, R142, R153, R10 ;  /* 0x000000998e0bc224 */ /* 0x002fe200078e020a */
[----:B------:R-:W-:Y:S04]  /*67f0*/  BSSY B1, `(.L_x_277) ;  /* 0x0000006000017945 */ /* 0x000fe80003800000 */
[----:B------:R1:W-:Y:S01]  /*6800*/  @!P4 STG.E.U8 desc[UR36][R6.64+0xe8], R11 ;  /* 0x0000e80b0600c986 */ /* 0x0003e2000c101124 */
[----:B------:R-:W-:Y:S05]  /*6810*/  @P3 BRA `(.L_x_278) ;  /* 0x00000000000c3947 */ /* 0x000fea0003800000 */
[----:B------:R-:W1:Y:S02]  /*6820*/  LDG.E.U8 R164, desc[UR36][R8.64+0xe9] ;  /* 0x0000e92408a47981 */ /* 0x000e64000c1e1100 */
[----:B-1----:R-:W-:-:S05]  /*6830*/  PRMT R11, R164, 0x8880, RZ ;  /* 0x00008880a40b7816 */ /* 0x002fca00000000ff */
[----:B------:R-:W-:-:S07]  /*6840*/  IMAD R10, R11, R152, RZ ;  /* 0x000000980b0a7224 */ /* 0x000fce00078e02ff */
.L_x_278:
[----:B------:R-:W-:Y:S05]  /*6850*/  BSYNC B1 ;  /* 0x0000000000017941 */ /* 0x000fea0003800000 */
.L_x_277:
[----:B------:R-:W-:Y:S01]  /*6860*/  @!P3 IMAD R143, R143, R153, R10 ;  /* 0x000000998f8fb224 */ /* 0x000fe200078e020a */
[----:B------:R-:W-:Y:S04]  /*6870*/  BSSY B1, `(.L_x_279) ;  /* 0x0000006000017945 */ /* 0x000fe80003800000 */
[----:B------:R0:W-:Y:S01]  /*6880*/  @!P3 STG.E.U8 desc[UR36][R6.64+0xe9], R143 ;  /* 0x0000e98f0600b986 */ /* 0x0001e2000c101124 */
[----:B------:R-:W-:Y:S05]  /*6890*/  @P5 BRA `(.L_x_280) ;  /* 0x00000000000c5947 */ /* 0x000fea0003800000 */
[----:B------:R-:W1:Y:S02]  /*68a0*/  LDG.E.U8 R164, desc[UR36][R2.64+0xf0] ;  /* 0x0000f02402a47981 */ /* 0x000e64000c1e1100 */
[----:B-1----:R-:W-:-:S05]  /*68b0*/  PRMT R11, R164, 0x8880, RZ ;  /* 0x00008880a40b7816 */ /* 0x002fca00000000ff */
[----:B------:R-:W-:-:S07]  /*68c0*/  IMAD R10, R11, R152, RZ ;  /* 0x000000980b0a7224 */ /* 0x000fce00078e02ff */
.L_x_280:
[----:B------:R-:W-:Y:S05]  /*68d0*/  BSYNC B1 ;  /* 0x0000000000017941 */ /* 0x000fea0003800000 */
.L_x_279:
[----:B-1----:R-:W-:Y:S01]  /*68e0*/  @!P5 IMAD R11, R144, R153, R10 ;  /* 0x00000099900bd224 */ /* 0x002fe200078e020a */
[----:B------:R-:W-:Y:S04]  /*68f0*/  BSSY B1, `(.L_x_281) ;  /* 0x0000006000017945 */ /* 0x000fe80003800000 */
[----:B------:R1:W-:Y:S01]  /*6900*/  @!P5 STG.E.U8 desc[UR36][R4.64+0xf0], R11 ;  /* 0x0000f00b0400d986 */ /* 0x0003e2000c101124 */
[----:B------:R-:W-:Y:S05]  /*6910*/  @P2 BRA `(.L_x_282) ;  /* 0x00000000000c2947 */ /* 0x000fea0003800000 */
[----:B------:R-:W1:Y:S02]  /*6920*/  LDG.E.U8 R164, desc[UR36][R2.64+0xf1] ;  /* 0x0000f12402a47981 */ /* 0x000e64000c1e1100 */
[----:B-1----:R-:W-:-:S05]  /*6930*/  PRMT R11, R164, 0x8880, RZ ;  /* 0x00008880a40b7816 */ /* 0x002fca00000000ff */
[----:B------:R-:W-:-:S07]  /*6940*/  IMAD R10, R11, R152, RZ ;  /* 0x000000980b0a7224 */ /* 0x000fce00078e02ff */
.L_x_282:
[----:B------:R-:W-:Y:S05]  /*6950*/  BSYNC B1 ;  /* 0x0000000000017941 */ /* 0x000fea0003800000 */
.L_x_281:
[C---:B------:R-:W-:Y:S01]  /*6960*/  ISETP.LT.OR P4, PT, R0.reuse, 0xf1, !P0 ;  /* 0x000000f10000780c */ /* 0x040fe20004781670 */
[----:B------:R-:W-:Y:S01]  /*6970*/  @!P2 IMAD R145, R145, R153, R10 ;  /* 0x000000999191a224 */ /* 0x000fe200078e020a */
[----:B------:R-:W-:Y:S01]  /*6980*/  BSSY B1, `(.L_x_283) ;  /* 0x000000a000017945 */ /* 0x000fe20003800000 */
[C---:B------:R-:W-:Y:S02]  /*6990*/  ISETP.LT.OR P3, PT, R0.reuse, 0xf2, !P0 ;  /* 0x000000f20000780c */ /* 0x040fe40004761670 */
        /* <DEDUP_REMOVED lines=8> */
.L_x_284:
[----:B------:R-:W-:Y:S05]  /*6a20*/  BSYNC B1 ;  /* 0x0000000000017941 */ /* 0x000fea0003800000 */
.L_x_283:
[----:B-1----:R-:W-:Y:S01]  /*6a30*/  @!P4 IMAD R11, R146, R153, R10 ;  /* 0x00000099920bc224 */ /* 0x002fe200078e020a */
[----:B------:R-:W-:Y:S04]  /*6a40*/  BSSY B1, `(.L_x_285) ;  /* 0x0000006000017945 */ /* 0x000fe80003800000 */
[----:B------:R1:W-:Y:S01]  /*6a50*/  @!P4 STG.E.U8 desc[UR36][R6.64+0xf0], R11 ;  /* 0x0000f00b0600c986 */ /* 0x0003e2000c101124 */
[----:B------:R-:W-:Y:S05]  /*6a60*/  @P3 BRA `(.L_x_286) ;  /* 0x00000000000c3947 */ /* 0x000fea0003800000 */
[----:B------:R-:W1:Y:S02]  /*6a70*/  LDG.E.U8 R164, desc[UR36][R8.64+0xf1] ;  /* 0x0000f12408a47981 */ /* 0x000e64000c1e1100 */
[----:B-1----:R-:W-:-:S05]  /*6a80*/  PRMT R11, R164, 0x8880, RZ ;  /* 0x00008880a40b7816 */ /* 0x002fca00000000ff */
[----:B------:R-:W-:-:S07]  /*6a90*/  IMAD R10, R11, R152, RZ ;  /* 0x000000980b0a7224 */ /* 0x000fce00078e02ff */
.L_x_286:
[----:B------:R-:W-:Y:S05]  /*6aa0*/  BSYNC B1 ;  /* 0x0000000000017941 */ /* 0x000fea0003800000 */
.L_x_285:
[----:B------:R-:W-:Y:S01]  /*6ab0*/  @!P3 IMAD R147, R147, R153, R10 ;  /* 0x000000999393b224 */ /* 0x000fe200078e020a */
[----:B------:R-:W-:Y:S04]  /*6ac0*/  BSSY B1, `(.L_x_287) ;  /* 0x0000006000017945 */ /* 0x000fe80003800000 */
[----:B------:R0:W-:Y:S01]  /*6ad0*/  @!P3 STG.E.U8 desc[UR36][R6.64+0xf1], R147 ;  /* 0x0000f1930600b986 */ /* 0x0001e2000c101124 */
[----:B------:R-:W-:Y:S05]  /*6ae0*/  @P2 BRA `(.L_x_288) ;  /* 0x00000000000c2947 */ /* 0x000fea0003800000 */
[----:B------:R-:W1:Y:S02]  /*6af0*/  LDG.E.U8 R164, desc[UR36][R2.64+0xf8] ;  /* 0x0000f82402a47981 */ /* 0x000e64000c1e1100 */
[----:B-1----:R-:W-:-:S05]  /*6b00*/  PRMT R11, R164, 0x8880, RZ ;  /* 0x00008880a40b7816 */ /* 0x002fca00000000ff */
[----:B------:R-:W-:-:S07]  /*6b10*/  IMAD R10, R11, R152, RZ ;  /* 0x000000980b0a7224 */ /* 0x000fce00078e02ff */
.L_x_288:
[----:B------:R-:W-:Y:S05]  /*6b20*/  BSYNC B1 ;  /* 0x0000000000017941 */ /* 0x000fea0003800000 */
.L_x_287:
[----:B-1----:R-:W-:Y:S01]  /*6b30*/  @!P2 IMAD R11, R148, R153, R10 ;  /* 0x00000099940ba224 */ /* 0x002fe200078e020a */
[----:B------:R-:W-:Y:S04]  /*6b40*/  BSSY B1, `(.L_x_289) ;  /* 0x0000006000017945 */ /* 0x000fe80003800000 */
[----:B------:R1:W-:Y:S01]  /*6b50*/  @!P2 STG.E.U8 desc[UR36][R4.64+0xf8], R11 ;  /* 0x0000f80b0400a986 */ /* 0x0003e2000c101124 */
[----:B------:R-:W-:Y:S05]  /*6b60*/  @P1 BRA `(.L_x_290) ;  /* 0x00000000000c1947 */ /* 0x000fea0003800000 */
[----:B------:R-:W1:Y:S02]  /*6b70*/  LDG.E.U8 R164, desc[UR36][R2.64+0xf9] ;  /* 0x0000f92402a47981 */ /* 0x000e64000c1e1100 */
[----:B-1----:R-:W-:-:S05]  /*6b80*/  PRMT R11, R164, 0x8880, RZ ;  /* 0x00008880a40b7816 */ /* 0x002fca00000000ff */
[----:B------:R-:W-:-:S07]  /*6b90*/  IMAD R10, R11, R152, RZ ;  /* 0x000000980b0a7224 */ /* 0x000fce00078e02ff */
.L_x_290:
[----:B------:R-:W-:Y:S05]  /*6ba0*/  BSYNC B1 ;  /* 0x0000000000017941 */ /* 0x000fea0003800000 */
.L_x_289:
[----:B------:R-:W-:Y:S01]  /*6bb0*/  @!P1 IMAD R149, R149, R153, R10 ;  /* 0x0000009995959224 */ /* 0x000fe200078e020a */
[----:B------:R-:W-:Y:S04]  /*6bc0*/  BSSY B1, `(.L_x_291) ;  /* 0x0000006000017945 */ /* 0x000fe80003800000 */
[----:B------:R0:W-:Y:S01]  /*6bd0*/  @!P1 STG.E.U8 desc[UR36][R4.64+0xf9], R149 ;  /* 0x0000f99504009986 */ /* 0x0001e2000c101124 */
[----:B------:R-:W-:Y:S05]  /*6be0*/  @P5 BRA `(.L_x_292) ;  /* 0x00000000000c5947 */ /* 0x000fea0003800000 */
[----:B------:R-:W0:Y:S02]  /*6bf0*/  LDG.E.U8 R164, desc[UR36][R8.64+0xf8] ;  /* 0x0000f82408a47981 */ /* 0x000e24000c1e1100 */
[----:B0-----:R-:W-:-:S05]  /*6c00*/  PRMT R3, R164, 0x8880, RZ ;  /* 0x00008880a4037816 */ /* 0x001fca00000000ff */
[----:B------:R-:W-:-:S07]  /*6c10*/  IMAD R10, R3, R152, RZ ;  /* 0x00000098030a7224 */ /* 0x000fce00078e02ff */
.L_x_292:
[----:B------:R-:W-:Y:S05]  /*6c20*/  BSYNC B1 ;  /* 0x0000000000017941 */ /* 0x000fea0003800000 */
.L_x_291:
[----:B0-----:R-:W-:Y:S01]  /*6c30*/  @!P5 IMAD R3, R150, R153, R10 ;  /* 0x000000999603d224 */ /* 0x001fe200078e020a */
[----:B------:R-:W-:Y:S01]  /*6c40*/  ISETP.LT.OR P0, PT, R0, 0xfa, !P0 ;  /* 0x000000fa0000780c */ /* 0x000fe20004701670 */
[----:B------:R-:W-:Y:S03]  /*6c50*/  BSSY B1, `(.L_x_293) ;  /* 0x0000006000017945 */ /* 0x000fe60003800000 */
[----:B------:R0:W-:Y:S09]  /*6c60*/  @!P5 STG.E.U8 desc[UR36][R6.64+0xf8], R3 ;  /* 0x0000f8030600d986 */ /* 0x0001f2000c101124 */
[----:B------:R-:W-:Y:S05]  /*6c70*/  @P0 BRA `(.L_x_294) ;  /* 0x00000000000c0947 */ /* 0x000fea0003800000 */
[----:B------:R-:W0:Y:S02]  /*6c80*/  LDG.E.U8 R164, desc[UR36][R8.64+0xf9] ;  /* 0x0000f92408a47981 */ /* 0x000e24000c1e1100 */
[----:B0-----:R-:W-:-:S05]  /*6c90*/  PRMT R3, R164, 0x8880, RZ ;  /* 0x00008880a4037816 */ /* 0x001fca00000000ff */
[----:B------:R-:W-:-:S07]  /*6ca0*/  IMAD R10, R3, R152, RZ ;  /* 0x00000098030a7224 */ /* 0x000fce00078e02ff */
.L_x_294:
[----:B------:R-:W-:Y:S05]  /*6cb0*/  BSYNC B1 ;  /* 0x0000000000017941 */ /* 0x000fea0003800000 */
.L_x_293:
[----:B------:R-:W-:Y:S01]  /*6cc0*/  IMAD R151, R151, R153, R10 ;  /* 0x0000009997977224 */ /* 0x000fe200078e020a */
[----:B------:R-:W-:Y:S06]  /*6cd0*/  @P0 BRA `(.L_x_295) ;  /* 0x0000001800100947 */ /* 0x000fec0003800000 */
[----:B------:R0:W-:Y:S01]  /*6ce0*/  STG.E.U8 desc[UR36][R6.64+0xf9], R151 ;  /* 0x0000f99706007986 */ /* 0x0001e2000c101124 */
[----:B------:R-:W-:Y:S05]  /*6cf0*/  BRA `(.L_x_295) ;  /* 0x0000001800087947 */ /* 0x000fea0003800000 */
.L_x_38:
[C---:B------:R-:W-:Y:S02]  /*6d00*/  ISETP.GE.AND P1, PT, R22.reuse, 0x1, PT ;  /* 0x000000011600780c */ /* 0x040fe40003f26270 */
[----:B------:R-:W-:Y:S02]  /*6d10*/  ISETP.GE.AND P0, PT, R22, 0x9, PT ;  /* 0x000000091600780c */ /* 0x000fe40003f06270 */
[C---:B------:R-:W-:Y:S02]  /*6d20*/  ISETP.LT.OR P4, PT, R0.reuse, 0x1, !P1 ;  /* 0x000000010000780c */ /* 0x040fe40004f81670 */
[C---:B------:R-:W-:Y:S02]  /*6d30*/  ISETP.LT.OR P3, PT, R0.reuse, 0x2, !P1 ;  /* 0x000000020000780c */ /* 0x040fe40004f61670 */
[C---:B------:R-:W-:Y:S02]  /*6d40*/  ISETP.LT.OR P2, PT, R0.reuse, 0x1, !P0 ;  /* 0x000000010000780c */ /* 0x040fe40004741670 */
[----:B------:R-:W-:-:S07]  /*6d50*/  ISETP.LT.OR P5, PT, R0, 0x2, !P0 ;  /* 0x000000020000780c */ /* 0x000fce00047a1670 */
[-C--:B------:R-:W-:Y:S02]  /*6d60*/  @!P4 IMAD R3, R24, R153.reuse, RZ ;  /* 0x000000991803c224 */ /* 0x080fe400078e02ff */
[-C--:B------:R-:W-:Y:S02]  /*6d70*/  @!P3 IMAD R25, R25, R153.reuse, RZ ;  /* 0x000000991919b224 */ /* 0x080fe400078e02ff */
[-C--:B------:R-:W-:Y:S01]  /*6d80*/  @!P2 IMAD R9, R26, R153.reuse, RZ ;  /* 0x000000991a09a224 */ /* 0x080fe200078e02ff */
[----:B------:R0:W-:Y:S01]  /*6d90*/  @!P4 STG.E.U8 desc[UR36][R4.64], R3 ;  /* 0x000000030400c986 */ /* 0x0001e2000c101124 */
[C---:B------:R-:W-:Y:S01]  /*6da0*/  ISETP.LT.OR P4, PT, R0.reuse, 0x9, !P1 ;  /* 0x000000090000780c */ /* 0x040fe20004f81670 */
[----:B------:R-:W-:Y:S02]  /*6db0*/  @!P5 IMAD R27, R27, R153, RZ ;  /* 0x000000991b1bd224 */ /* 0x000fe400078e02ff */
[----:B------:R-:W-:Y:S01]  /*6dc0*/  @!P3 STG.E.U8 desc[UR36][R4.64+0x1], R25 ;  /* 0x000001190400b986 */ /* 0x000fe2000c101124 */
[----:B------:R-:W-:-:S03]  /*6dd0*/  ISETP.LT.OR P3, PT, R0, 0xa, !P1 ;  /* 0x0000000a0000780c */ /* 0x000fc60004f61670 */
[----:B------:R1:W-:Y:S01]  /*6de0*/  @!P2 STG.E.U8 desc[UR36][R6.64], R9 ;  /* 0x000000090600a986 */ /* 0x0003e2000c101124 */
[----:B------:R-:W-:-:S03]  /*6df0*/  ISETP.LT.OR P2, PT, R0, 0x9, !P0 ;  /* 0x000000090000780c */ /* 0x000fc60004741670 */
[----:B------:R-:W-:Y:S01]  /*6e00*/  @!P5 STG.E.U8 desc[UR36][R6.64+0x1], R27 ;  /* 0x0000011b0600d986 */ /* 0x000fe2000c101124 */
[----:B------:R-:W-:Y:S01]  /*6e10*/  ISETP.LT.OR P5, PT, R0, 0xa, !P0 ;  /* 0x0000000a0000780c */ /* 0x000fe200047a1670 */
[----:B------:R-:W-:-:S04]  /*6e20*/  @!P4 IMAD R11, R28, R153, RZ ;  /* 0x000000991c0bc224 */ /* 0x000fc800078e02ff */
[-C--:B------:R-:W-:Y:S01]  /*6e30*/  @!P3 IMAD R29, R29, R153.reuse, RZ ;  /* 0x000000991d1db224 */ /* 0x080fe200078e02ff */
[----:B------:R-:W-:Y:S01]  /*6e40*/  @!P4 STG.E.U8 desc[UR36][R4.64+0x8], R11 ;  /* 0x0000080b0400c986 */ /* 0x000fe2000c101124 */
[----:B------:R-:W-:Y:S02]  /*6e50*/  ISETP.LT.OR P4, PT, R0, 0x11, !P1 ;  /* 0x000000110000780c */ /* 0x000fe40004f81670 */
[-C--:B0-----:R-:W-:Y:S01]  /*6e60*/  @!P2 IMAD R3, R30, R153.reuse, RZ ;  /* 0x000000991e03a224 */ /* 0x081fe200078e02ff */
[----:B------:R-:W-:Y:S01]  /*6e70*/  @!P3 STG.E.U8 desc[UR36][R4.64+0x9], R29 ;  /* 0x0000091d0400b986 */ /* 0x000fe2000c101124 */
[C---:B------:R-:W-:Y:S02]  /*6e80*/  ISETP.LT.OR P3, PT, R0.reuse, 0x12, !P1 ;  /* 0x000000120000780c */ /* 0x040fe40004f61670 */
[----:B------:R-:W-:Y:S01]  /*6e90*/  @!P5 IMAD R31, R31, R153, RZ ;  /* 0x000000991f1fd224 */ /* 0x000fe200078e02ff */
[----:B------:R0:W-:Y:S01]  /*6ea0*/  @!P2 STG.E.U8 desc[UR36][R6.64+0x8], R3 ;  /* 0x000008030600a986 */ /* 0x0001e2000c101124 */
[----:B------:R-:W-:-:S03]  /*6eb0*/  ISETP.LT.OR P2, PT, R0, 0x11, !P0 ;  /* 0x000000110000780c */ /* 0x000fc60004741670 */
[----:B------:R-:W-:Y:S01]  /*6ec0*/  @!P5 STG.E.U8 desc[UR36][R6.64+0x9], R31 ;  /* 0x0000091f0600d986 */ /* 0x000fe2000c101124 */
[----:B------:R-:W-:Y:S01]  /*6ed0*/  ISETP.LT.OR P5, PT, R0, 0x12, !P0 ;  /* 0x000000120000780c */ /* 0x000fe200047a1670 */
[----:B-1----:R-:W-:-:S04]  /*6ee0*/  @!P4 IMAD R9, R32, R153, RZ ;  /* 0x000000992009c224 */ /* 0x002fc800078e02ff */
        /* <DEDUP_REMOVED lines=301> */
[----:B------:R1:W-:Y:S01]  /*81c0*/  @!P4 STG.E.U8 desc[UR36][R4.64+0xd8], R11 ;  /* 0x0000d80b0400c986 */ /* 0x0003e2000c101124 */
        /* <DEDUP_REMOVED lines=13> */
[-C--:B-1----:R-:W-:Y:S01]  /*82a0*/  @!P2 IMAD R11, R138, R153.reuse, RZ ;  /* 0x000000998a0ba224 */ /* 0x082fe200078e02ff */
[----:B------:R-:W-:Y:S01]  /*82b0*/  @!P3 STG.E.U8 desc[UR36][R4.64+0xe1], R137 ;  /* 0x0000e1890400b986 */ /* 0x000fe2000c101124 */
[C---:B------:R-:W-:Y:S02]  /*82c0*/  ISETP.LT.OR P3, PT, R0.reuse, 0xea, !P1 ;  /* 0x000000ea0000780c */ /* 0x040fe40004f61670 */
[----:B------:R-:W-:Y:S01]  /*82d0*/  @!P5 IMAD R139, R139, R153, RZ ;  /* 0x000000998b8bd224 */ /* 0x000fe200078e02ff */
[----:B------:R1:W-:Y:S01]  /*82e0*/  @!P2 STG.E.U8 desc[UR36][R6.64+0xe0], R11 ;  /* 0x0000e00b0600a986 */ /* 0x0003e2000c101124 */
[----:B------:R-:W-:-:S03]  /*82f0*/  ISETP.LT.OR P2, PT, R0, 0xe9, !P0 ;  /* 0x000000e90000780c */ /* 0x000fc60004741670 */
[----:B------:R-:W-:Y:S01]  /*8300*/  @!P5 STG.E.U8 desc[UR36][R6.64+0xe1], R139 ;  /* 0x0000e18b0600d986 */ /* 0x000fe2000c101124 */
[----:B------:R-:W-:Y:S01]  /*8310*/  ISETP.LT.OR P5, PT, R0, 0xea, !P0 ;  /* 0x000000ea0000780c */ /* 0x000fe200047a1670 */
[----:B0-----:R-:W-:-:S04]  /*8320*/  @!P4 IMAD R3, R140, R153, RZ ;  /* 0x000000998c03c224 */ /* 0x001fc800078e02ff */
[-C--:B------:R-:W-:Y:S01]  /*8330*/  @!P3 IMAD R141, R141, R153.reuse, RZ ;  /* 0x000000998d8db224 */ /* 0x080fe200078e02ff */
[----:B------:R0:W-:Y:S01]  /*8340*/  @!P4 STG.E.U8 desc[UR36][R4.64+0xe8], R3 ;  /* 0x0000e8030400c986 */ /* 0x0001e2000c101124 */
[----:B------:R-:W-:Y:S02]  /*8350*/  ISETP.LT.OR P4, PT, R0, 0xf2, !P1 ;  /* 0x000000f20000780c */ /* 0x000fe40004f81670 */
[-C--:B--2---:R-:W-:Y:S01]  /*8360*/  @!P2 IMAD R9, R142, R153.reuse, RZ ;  /* 0x000000998e09a224 */ /* 0x084fe200078e02ff */
[----:B------:R-:W-:Y:S01]  /*8370*/  @!P3 STG.E.U8 desc[UR36][R4.64+0xe9], R141 ;  /* 0x0000e98d0400b986 */ /* 0x000fe2000c101124 */
[C---:B------:R-:W-:Y:S02]  /*8380*/  ISETP.LT.OR P3, PT, R0.reuse, 0xf1, !P1 ;  /* 0x000000f10000780c */ /* 0x040fe40004f61670 */
[----:B------:R-:W-:Y:S01]  /*8390*/  @!P5 IMAD R143, R143, R153, RZ ;  /* 0x000000998f8fd224 */ /* 0x000fe200078e02ff */
[----:B------:R-:W-:Y:S01]  /*83a0*/  @!P2 STG.E.U8 desc[UR36][R6.64+0xe8], R9 ;  /* 0x0000e8090600a986 */ /* 0x000fe2000c101124 */
[----:B------:R-:W-:-:S03]  /*83b0*/  ISETP.LT.OR P2, PT, R0, 0xf1, !P0 ;  /* 0x000000f10000780c */ /* 0x000fc60004741670 */
[----:B------:R-:W-:Y:S01]  /*83c0*/  @!P5 STG.E.U8 desc[UR36][R6.64+0xe9], R143 ;  /* 0x0000e98f0600d986 */ /* 0x000fe2000c101124 */
[----:B------:R-:W-:Y:S01]  /*83d0*/  ISETP.LT.OR P5, PT, R0, 0xf9, !P0 ;  /* 0x000000f90000780c */ /* 0x000fe200047a1670 */
[----:B------:R-:W-:-:S04]  /*83e0*/  @!P4 IMAD R145, R145, R153, RZ ;  /* 0x000000999191c224 */ /* 0x000fc800078e02ff */
[-C--:B-1----:R-:W-:Y:S01]  /*83f0*/  @!P3 IMAD R11, R144, R153.reuse, RZ ;  /* 0x00000099900bb224 */ /* 0x082fe200078e02ff */
[----:B------:R-:W-:Y:S01]  /*8400*/  @!P4 STG.E.U8 desc[UR36][R4.64+0xf1], R145 ;  /* 0x0000f1910400c986 */ /* 0x000fe2000c101124 */
[C---:B------:R-:W-:Y:S02]  /*8410*/  ISETP.LT.OR P4, PT, R0.reuse, 0xf2, !P0 ;  /* 0x000000f20000780c */ /* 0x040fe40004781670 */
[C---:B------:R-:W-:Y:S01]  /*8420*/  ISETP.LT.OR P0, PT, R0.reuse, 0xfa, !P0 ;  /* 0x000000fa0000780c */ /* 0x040fe20004701670 */
[----:B------:R1:W-:Y:S01]  /*8430*/  @!P3 STG.E.U8 desc[UR36][R4.64+0xf0], R11 ;  /* 0x0000f00b0400b986 */ /* 0x0003e2000c101124 */
[----:B------:R-:W-:Y:S01]  /*8440*/  ISETP.LT.OR P3, PT, R0, 0xf9, !P1 ;  /* 0x000000f90000780c */ /* 0x000fe20004f61670 */
[----:B0-----:R-:W-:Y:S01]  /*8450*/  @!P2 IMAD R3, R146, R153, RZ ;  /* 0x000000999203a224 */ /* 0x001fe200078e02ff */
[----:B------:R-:W-:-:S04]  /*8460*/  ISETP.LT.OR P1, PT, R0, 0xfa, !P1 ;  /* 0x000000fa0000780c */ /* 0x000fc80004f21670 */
[----:B------:R0:W-:Y:S03]  /*8470*/  @!P2 STG.E.U8 desc[UR36][R6.64+0xf0], R3 ;  /* 0x0000f0030600a986 */ /* 0x0001e6000c101124 */
[-C--:B------:R-:W-:Y:S02]  /*8480*/  @!P4 IMAD R147, R147, R153.reuse, RZ ;  /* 0x000000999393c224 */ /* 0x080fe400078e02ff */
[-C--:B-1----:R-:W-:Y:S02]  /*8490*/  @!P5 IMAD R11, R150, R153.reuse, RZ ;  /* 0x00000099960bd224 */ /* 0x082fe400078e02ff */
[-C--:B------:R-:W-:Y:S01]  /*84a0*/  @!P3 IMAD R9, R148, R153.reuse, RZ ;  /* 0x000000999409b224 */ /* 0x080fe200078e02ff */
[----:B------:R0:W-:Y:S01]  /*84b0*/  @!P4 STG.E.U8 desc[UR36][R6.64+0xf1], R147 ;  /* 0x0000f1930600c986 */ /* 0x0001e2000c101124 */
[-C--:B------:R-:W-:Y:S02]  /*84c0*/  @!P1 IMAD R149, R149, R153.reuse, RZ ;  /* 0x0000009995959224 */ /* 0x080fe400078e02ff */
[----:B------:R-:W-:Y:S01]  /*84d0*/  @!P0 IMAD R151, R151, R153, RZ ;  /* 0x0000009997978224 */ /* 0x000fe200078e02ff */
[----:B------:R0:W-:Y:S04]  /*84e0*/  @!P3 STG.E.U8 desc[UR36][R4.64+0xf8], R9 ;  /* 0x0000f8090400b986 */ /* 0x0001e8000c101124 */
[----:B------:R0:W-:Y:S04]  /*84f0*/  @!P1 STG.E.U8 desc[UR36][R4.64+0xf9], R149 ;  /* 0x0000f99504009986 */ /* 0x0001e8000c101124 */
[----:B------:R0:W-:Y:S04]  /*8500*/  @!P5 STG.E.U8 desc[UR36][R6.64+0xf8], R11 ;  /* 0x0000f80b0600d986 */ /* 0x0001e8000c101124 */
[----:B------:R0:W-:Y:S02]  /*8510*/  @!P0 STG.E.U8 desc[UR36][R6.64+0xf9], R151 ;  /* 0x0000f99706008986 */ /* 0x0001e4000c101124 */
.L_x_295:
[----:B------:R-:W-:Y:S05]  /*8520*/  BSYNC B0 ;  /* 0x0000000000007941 */ /* 0x000fea0003800000 */
.L_x_37:
[----:B0-----:R-:W2:Y:S01]  /*8530*/  LDL.64 R2, [R1] ;  /* 0x0000000001027983 */ /* 0x001ea20000100a00 */
[----:B------:R-:W-:Y:S01]  /*8540*/  ULDC.64 UR4, c[0x0][0x650] ;  /* 0x0001940000047ab9 */ /* 0x000fe20000000a00 */
[----:B------:R0:W-:Y:S01]  /*8550*/  SYNCS.ARRIVE.TRANS64.A1T0 RZ, [R162+UR45], RZ ;  /* 0x000000ffa2ff79a7 */ /* 0x0001e2000810002d */
[----:B------:R-:W-:Y:S01]  /*8560*/  PRMT R0, RZ, 0x7610, R0 ;  /* 0x00007610ff007816 */ /* 0x000fe20000000000 */
[----:B------:R-:W-:Y:S02]  /*8570*/  IMAD.MOV.U32 R19, RZ, RZ, -0x1 ;  /* 0xffffffffff137424 */ /* 0x000fe400078e00ff */
[----:B------:R-:W-:Y:S01]  /*8580*/  IMAD.MOV.U32 R22, RZ, RZ, -0x1 ;  /* 0xffffffffff167424 */ /* 0x000fe200078e00ff */
[----:B--2---:R-:W-:-:S04]  /*8590*/  LEA R18, P0, R2, R18, 0x1 ;  /* 0x0000001202127211 */ /* 0x004fc800078008ff */
[----:B------:R-:W-:Y:S01]  /*85a0*/  LEA.HI.X R17, R2, R17, R23, 0x1, P0 ;  /* 0x0000001102117211 */ /* 0x000fe200000f0c17 */
[----:B------:R-:W-:Y:S01]  /*85b0*/  IMAD.MOV.U32 R2, RZ, RZ, -0x1 ;  /* 0xffffffffff027424 */ /* 0x000fe200078e00ff */
[----:B------:R-:W-:-:S04]  /*85c0*/  ISETP.GE.U32.AND P0, PT, R18, UR4, PT ;  /* 0x0000000412007c0c */ /* 0x000fc8000bf06070 */
[----:B------:R-:W-:-:S13]  /*85d0*/  ISETP.GE.U32.AND.EX P0, PT, R17, UR5, PT, P0 ;  /* 0x0000000511007c0c */ /* 0x000fda000bf06100 */
[----:B0-----:R-:W-:Y:S05]  /*85e0*/  @P0 BRA `(.L_x_296) ;  /* 0x0000000400700947 */ /* 0x001fea0003800000 */
[----:B------:R-:W0:Y:S01]  /*85f0*/  S2R R10, SR_CTAID.X ;  /* 0x00000000000a7919 */ /* 0x000e220000002500 */
[----:B------:R-:W2:Y:S01]  /*8600*/  LDC.64 R8, c[0x0][0x628] ;  /* 0x00018a00ff087b82 */ /* 0x000ea20000000a00 */
[----:B------:R-:W-:Y:S01]  /*8610*/  ULDC UR4, c[0x0][0x150] ;  /* 0x0000540000047ab9 */ /* 0x000fe20000000800 */
[----:B---3--:R-:W-:Y:S01]  /*8620*/  IMAD.MOV.U32 R6, RZ, RZ, R18 ;  /* 0x000000ffff067224 */ /* 0x008fe200078e0012 */
[----:B------:R-:W3:Y:S01]  /*8630*/  S2R R20, SR_CTAID.Y ;  /* 0x0000000000147919 */ /* 0x000ee20000002600 */
[----:B------:R-:W-:-:S04]  /*8640*/  IMAD.MOV.U32 R7, RZ, RZ, R17 ;  /* 0x000000ffff077224 */ /* 0x000fc800078e0011 */
[----:B------:R-:W1:Y:S08]  /*8650*/  LDC R15, c[0x0][0x144] ;  /* 0x00005100ff0f7b82 */ /* 0x000e700000000800 */
[----:B------:R-:W1:Y:S08]  /*8660*/  LDC R0, c[0x0][0x630] ;  /* 0x00018c00ff007b82 */ /* 0x000e700000000800 */
[----:B------:R-:W1:Y:S01]  /*8670*/  LDC.64 R12, c[0x0][0x620] ;  /* 0x00018800ff0c7b82 */ /* 0x000e620000000a00 */
[----:B--2---:R-:W-:-:S04]  /*8680*/  ISETP.NE.U32.AND P0, PT, R8, RZ, PT ;  /* 0x000000ff0800720c */ /* 0x004fc80003f05070 */
[----:B------:R-:W-:Y:S02]  /*8690*/  ISETP.NE.AND.EX P0, PT, R9, RZ, PT, P0 ;  /* 0x000000ff0900720c */ /* 0x000fe40003f05300 */
[----:B0-----:R-:W-:-:S05]  /*86a0*/  I2FP.F32.U32 R2, R10 ;  /* 0x0000000a00027245 */ /* 0x001fca0000201000 */
[----:B------:R-:W-:-:S04]  /*86b0*/  FMUL R2, R2, UR4 ;  /* 0x0000000402027c20 */ /* 0x000fc80008400000 */
[----:B------:R0:W2:Y:S02]  /*86c0*/  F2I.U32.TRUNC.NTZ R14, R2 ;  /* 0x00000002000e7305 */ /* 0x0000a4000020f000 */
[----:B---3--:R-:W-:Y:S05]  /*86d0*/  @!P0 BRA `(.L_x_297) ;  /* 0x0000000000288947 */ /* 0x008fea0003800000 */
[----:B------:R-:W3:Y:S02]  /*86e0*/  LDC R3, c[0x0][0x634] ;  /* 0x00018d00ff037b82 */ /* 0x000ee40000000800 */
[----:B---3--:R-:W-:-:S05]  /*86f0*/  IADD3 R7, P0, R18, R3, RZ ;  /* 0x0000000312077210 */ /* 0x008fca0007f1e0ff */
[----:B-1----:R-:W-:-:S04]  /*8700*/  IMAD.X R11, RZ, RZ, R17, P0 ;  /* 0x000000ffff0b7224 */ /* 0x002fc800000e0611 */
[----:B0-----:R-:W-:-:S04]  /*8710*/  IMAD.WIDE.U32 R2, R11, R8, RZ ;  /* 0x000000080b027225 */ /* 0x001fc800078e00ff */
[----:B----4-:R-:W-:-:S04]  /*8720*/  IMAD.WIDE.U32 R4, P0, R7, R9, R2 ;  /* 0x0000000907047225 */ /* 0x010fc80007800002 */
[----:B------:R-:W-:-:S04]  /*8730*/  IMAD.WIDE.U32 R2, R7, R8, RZ ;  /* 0x0000000807027225 */ /* 0x000fc800078e00ff */
[----:B------:R-:W-:Y:S01]  /*8740*/  IMAD.X R7, RZ, RZ, RZ, P0 ;  /* 0x000000ffff077224 */ /* 0x000fe200000e06ff */
[----:B------:R-:W-:Y:S01]  /*8750*/  IADD3 RZ, P0, R3, R4, RZ ;  /* 0x0000000403ff7210 */ /* 0x000fe20007f1e0ff */
[----:B------:R-:W-:-:S04]  /*8760*/  IMAD.MOV.U32 R6, RZ, RZ, R5 ;  /* 0x000000ffff067224 */ /* 0x000fc800078e0005 */
[----:B------:R-:W-:-:S08]  /*8770*/  IMAD.WIDE.U32.X R6, R11, R9, R6, P0 ;  /* 0x000000090b067225 */ /* 0x000fd000000e0406 */
.L_x_297:
[----:B------:R-:W3:Y:S01]  /*8780*/  LDC.64 R26, c[0x0][0x640] ;  /* 0x00019000ff1a7b82 */ /* 0x000ee20000000a00 */
[-C--:B-1----:R-:W-:Y:S01]  /*8790*/  SHF.R.U64 R11, R6, R0.reuse, R7 ;  /* 0x00000000060b7219 */ /* 0x082fe20000001207 */
[----:B------:R-:W-:Y:S01]  /*87a0*/  IMAD.MOV.U32 R19, RZ, RZ, R17 ;  /* 0x000000ffff137224 */ /* 0x000fe200078e0011 */
[----:B------:R-:W-:Y:S01]  /*87b0*/  SHF.R.U32.HI R0, RZ, R0, R7 ;  /* 0x00000000ff007219 */ /* 0x000fe20000011607 */
[----:B--2---:R-:W-:Y:S01]  /*87c0*/  IMAD.MOV R14, RZ, RZ, -R14 ;  /* 0x000000ffff0e7224 */ /* 0x004fe200078e0a0e */
[----:B----4-:R-:W-:Y:S01]  /*87d0*/  IADD3 R5, P0, RZ, -R11, RZ ;  /* 0x8000000bff057210 */ /* 0x010fe20007f1e0ff */
[----:B------:R-:W-:Y:S01]  /*87e0*/  ULDC UR4, c[0x0][0x154] ;  /* 0x0000550000047ab9 */ /* 0x000fe20000000800 */
[----:B------:R-:W-:Y:S01]  /*87f0*/  IMAD.MOV.U32 R7, RZ, RZ, 0x1 ;  /* 0x00000001ff077424 */ /* 0x000fe200078e00ff */
[----:B------:R-:W1:Y:S01]  /*8800*/  LDC R4, c[0x0][0x618] ;  /* 0x00018600ff047b82 */ /* 0x000e620000000800 */
[----:B------:R-:W-:Y:S02]  /*8810*/  IMAD R22, R15, R14, R10 ;  /* 0x0000000e0f167224 */ /* 0x000fe400078e020a */
[----:B------:R-:W-:-:S04]  /*8820*/  IMAD.X R3, RZ, RZ, ~R0, P0 ;  /* 0x000000ffff037224 */ /* 0x000fc800000e0e00 */
[-C--:B------:R-:W-:Y:S01]  /*8830*/  IMAD R0, R3, R12.reuse, RZ ;  /* 0x0000000c03007224 */ /* 0x080fe200078e02ff */
[----:B------:R-:W2:Y:S01]  /*8840*/  LDC R6, c[0x0][0x608] ;  /* 0x00018200ff067b82 */ /* 0x000ea20000000800 */
[----:B0-----:R-:W-:-:S04]  /*8850*/  IMAD.WIDE.U32 R2, R5, R12, R18 ;  /* 0x0000000c05027225 */ /* 0x001fc800078e0012 */
[----:B------:R-:W-:Y:S01]  /*8860*/  IMAD R5, R5, R13, R0 ;  /* 0x0000000d05057224 */ /* 0x000fe200078e0200 */
[----:B------:R-:W-:Y:S02]  /*8870*/  I2FP.F32.U32 R0, R20 ;  /* 0x0000001400007245 */ /* 0x000fe40000201000 */
[----:B------:R-:W0:Y:S01]  /*8880*/  LDC R24, c[0x0][0x658] ;  /* 0x00019600ff187b82 */ /* 0x000e220000000800 */
[----:B------:R-:W-:Y:S01]  /*8890*/  IMAD.IADD R3, R3, 0x1, R5 ;  /* 0x0000000103037824 */ /* 0x000fe200078e0205 */
[----:B---3--:R-:W-:Y:S01]  /*88a0*/  ISETP.NE.U32.AND P0, PT, R26, RZ, PT ;  /* 0x000000ff1a00720c */ /* 0x008fe20003f05070 */
[----:B------:R-:W-:Y:S01]  /*88b0*/  FMUL R0, R0, UR4 ;  /* 0x0000000400007c20 */ /* 0x000fe20008400000 */
[----:B------:R-:W-:Y:S02]  /*88c0*/  IMAD.MOV.U32 R5, RZ, RZ, -0x1 ;  /* 0xffffffffff057424 */ /* 0x000fe400078e00ff */
[----:B------:R-:W-:Y:S01]  /*88d0*/  ISETP.NE.AND.EX P0, PT, R27, RZ, PT, P0 ;  /* 0x000000ff1b00720c */ /* 0x000fe20003f05300 */
[----:B------:R3:W4:Y:S01]  /*88e0*/  F2I.U32.TRUNC.NTZ R12, R0 ;  /* 0x00000000000c7305 */ /* 0x000722000020f000 */
[----:B------:R-:W3:Y:S01]  /*88f0*/  LDC R15, c[0x0][0x148] ;  /* 0x00005200ff0f7b82 */ /* 0x000ee20000000800 */
[----:B-1----:R-:W-:-:S02]  /*8900*/  SHF.R.U64 R10, R2, R4, R3 ;  /* 0x00000004020a7219 */ /* 0x002fc40000001203 */
[----:B------:R-:W-:-:S05]  /*8910*/  SHF.R.U32.HI R3, RZ, R4, R3 ;  /* 0x00000004ff037219 */ /* 0x000fca0000011603 */
[----:B------:R-:W1:Y:S01]  /*8920*/  LDC R14, c[0x0][0x600] ;  /* 0x00018000ff0e7b82 */ /* 0x000e620000000800 */
[-CC-:B--2---:R-:W-:Y:S02]  /*8930*/  SHF.R.U64 R8, R10, R6.reuse, R3.reuse ;  /* 0x000000060a087219 */ /* 0x184fe40000001203 */
[----:B------:R-:W-:-:S05]  /*8940*/  SHF.R.U32.HI R3, RZ, R6, R3 ;  /* 0x00000006ff037219 */ /* 0x000fca0000011603 */
[----:B------:R-:W2:Y:S01]  /*8950*/  LDC R21, c[0x0][0x648] ;  /* 0x00019200ff157b82 */ /* 0x000ea20000000800 */
[-CC-:B0-----:R-:W-:Y:S02]  /*8960*/  SHF.R.U64 R13, R8, R24.reuse, R3.reuse ;  /* 0x00000018080d7219 */ /* 0x181fe40000001203 */
[-C--:B------:R-:W-:Y:S02]  /*8970*/  SHF.L.U32 R5, R5, R24.reuse, RZ ;  /* 0x0000001805057219 */ /* 0x080fe400000006ff */
[-C--:B------:R-:W-:Y:S01]  /*8980*/  SHF.R.U32.HI R3, RZ, R24.reuse, R3 ;  /* 0x00000018ff037219 */ /* 0x080fe20000011603 */
[----:B------:R-:W-:Y:S01]  /*8990*/  IMAD.MOV.U32 R2, RZ, RZ, R13 ;  /* 0x000000ffff027224 */ /* 0x000fe200078e000d */
[----:B------:R-:W-:Y:S01]  /*89a0*/  SHF.L.U32 R24, R7, R24, RZ ;  /* 0x0000001807187219 */ /* 0x000fe200000006ff */
[----:B------:R-:W0:Y:S01]  /*89b0*/  LDC R25, c[0x0][0x638] ;  /* 0x00018e00ff197b82 */ /* 0x000e220000000800 */
[----:B------:R-:W-:-:S07]  /*89c0*/  LOP3.LUT R19, RZ, R5, RZ, 0x33, !PT ;  /* 0x00000005ff137212 */ /* 0x000fce00078e33ff */
[----:B------:R-:W0:Y:S01]  /*89d0*/  LDC R28, c[0x0][0x610] ;  /* 0x00018400ff1c7b82 */ /* 0x000e220000000800 */
[----:B----4-:R-:W-:Y:S05]  /*89e0*/  @!P0 BRA `(.L_x_298) ;  /* 0x0000000000288947 */ /* 0x010fea0003800000 */
[----:B---3--:R-:W3:Y:S02]  /*89f0*/  LDC R0, c[0x0][0x64c] ;  /* 0x00019300ff007b82 */ /* 0x008ee40000000800 */
[----:B---3--:R-:W-:-:S05]  /*8a00*/  IADD3 R7, P0, R13, R0, RZ ;  /* 0x000000000d077210 */ /* 0x008fca0007f1e0ff */
        /* <DEDUP_REMOVED lines=8> */
.L_x_298:
[----:B------:R-:W4:Y:S01]  /*8a90*/  LDC R4, c[0x0][0x65c] ;  /* 0x00019700ff047b82 */ /* 0x000f220000000800 */
[----:B--23--:R-:W-:Y:S01]  /*8aa0*/  SHF.R.U64 R0, R2, R21, R3 ;  /* 0x0000001502007219 */ /* 0x00cfe20000001203 */
[----:B-1----:R-:W-:Y:S01]  /*8ab0*/  VIADD R3, R14, 0xffffffff ;  /* 0xffffffff0e037836 */ /* 0x002fe20000000000 */
[----:B------:R-:W-:Y:S01]  /*8ac0*/  LOP3.LUT R19, R8, R19, RZ, 0xc0, !PT ;  /* 0x0000001308137212 */ /* 0x000fe200078ec0ff */
[----:B------:R-:W-:Y:S02]  /*8ad0*/  IMAD.MOV R12, RZ, RZ, -R12 ;  /* 0x000000ffff0c7224 */ /* 0x000fe400078e0a0c */
[----:B------:R-:W-:Y:S01]  /*8ae0*/  IMAD.MOV R2, RZ, RZ, -R0 ;  /* 0x000000ffff027224 */ /* 0x000fe200078e0a00 */
[----:B------:R-:W-:Y:S01]  /*8af0*/  LOP3.LUT R3, R10, R3, RZ, 0xc0, !PT ;  /* 0x000000030a037212 */ /* 0x000fe200078ec0ff */
[----:B------:R-:W-:Y:S02]  /*8b00*/  IMAD R19, R24, R0, R19 ;  /* 0x0000000018137224 */ /* 0x000fe400078e0213 */
[----:B0-----:R-:W-:-:S04]  /*8b10*/  IMAD R0, R2, R25, R13 ;  /* 0x0000001902007224 */ /* 0x001fc800078e020d */
[----:B------:R-:W-:Y:S01]  /*8b20*/  IMAD R2, R0, R14, R3 ;  /* 0x0000000e00027224 */ /* 0x000fe200078e0203 */
[----:B----4-:R-:W-:Y:S01]  /*8b30*/  ISETP.NE.AND P0, PT, R4, 0x1, PT ;  /* 0x000000010400780c */ /* 0x010fe20003f05270 */
[----:B------:R-:W-:-:S05]  /*8b40*/  IMAD.MOV.U32 R4, RZ, RZ, 0x1 ;  /* 0x00000001ff047424 */ /* 0x000fca00078e00ff */
[----:B------:R-:W-:-:S07]  /*8b50*/  PRMT R0, R4, 0x7610, R0 ;  /* 0x0000761004007816 */ /* 0x000fce0000000000 */
[----:B------:R-:W-:-:S04]  /*8b60*/  @P0 IMAD R22, R15, R12, R20 ;  /* 0x0000000c0f160224 */ /* 0x000fc800078e0214 */
[----:B------:R-:W-:-:S05]  /*8b70*/  IMAD R19, R19, R28, R22 ;  /* 0x0000001c13137224 */ /* 0x000fca00078e0216 */
[----:B------:R-:W-:Y:S02]  /*8b80*/  SEL R22, R2, R19, !P0 ;  /* 0x0000001302167207 */ /* 0x000fe40004000000 */
[----:B------:R-:W-:Y:S01]  /*8b90*/  SEL R19, R19, R2, !P0 ;  /* 0x0000000213137207 */ /* 0x000fe20004000000 */
[----:B------:R-:W-:-:S07]  /*8ba0*/  IMAD.MOV.U32 R2, RZ, RZ, R11 ;  /* 0x000000ffff027224 */ /* 0x000fce00078e000b */
.L_x_296:
[----:B------:R-:W-:Y:S02]  /*8bb0*/  LOP3.LUT P0, RZ, R0, 0xff, RZ, 0xc0, !PT ;  /* 0x000000ff00ff7812 */ /* 0x000fe4000780c0ff */
[----:B------:R-:W-:-:S11]  /*8bc0*/  LOP3.LUT R165, R165, 0x1, RZ, 0x3c, !PT ;  /* 0x00000001a5a57812 */ /* 0x000fd600078e3cff */
[----:B------:R-:W-:Y:S05]  /*8bd0*/  @P0 BRA `(.L_x_299) ;  /* 0xffffff8c00440947 */ /* 0x000fea000383ffff */
[----:B------:R-:W-:Y:S05]  /*8be0*/  EXIT ;  /* 0x000000000000794d */ /* 0x000fea0003800000 */
.L_x_18:
[----:B------:R-:W-:-:S08]  /*8bf0*/  ISETP.NE.AND P0, PT, R5, RZ, PT ;  /* 0x000000ff0500720c */ /* 0x000fd00003f05270 */
[----:B0-----:R-:W0:-:S00]  /*8c00*/  USETMAXREG.DEALLOC.CTAPOOL 0x28 ;  /* 0x00000028000079c8 */ /* 0x001e0000080e0500 */
[----:B------:R-:W-:Y:S05]  /*8c10*/  @P0 EXIT ;  /* 0x000000000000094d */ /* 0x000fea0003800000 */
[----:B0-----:R-:W-:Y:S01]  /*8c20*/  LOP3.LUT P0, RZ, R8, 0xff, RZ, 0xc0, !PT ;  /* 0x000000ff08ff7812 */ /* 0x001fe2000780c0ff */
[----:B------:R-:W-:Y:S02]  /*8c30*/  IMAD.MOV.U32 R0, RZ, RZ, 0x1 ;  /* 0x00000001ff007424 */ /* 0x000fe400078e00ff */
[----:B------:R-:W-:-:S10]  /*8c40*/  IMAD.MOV.U32 R7, RZ, RZ, RZ ;  /* 0x000000ffff077224 */ /* 0x000fd400078e00ff */
[----:B------:R-:W-:Y:S05]  /*8c50*/  @!P0 BRA `(.L_x_300) ;  /* 0x0000000c00748947 */ /* 0x000fea0003800000 */
[----:B------:R-:W0:Y:S01]  /*8c60*/  S2UR UR9, SR_CgaCtaId ;  /* 0x00000000000979c3 */ /* 0x000e220000008800 */
[----:B------:R-:W-:Y:S01]  /*8c70*/  ULDC UR5, c[0x0][0x658] ;  /* 0x0001960000057ab9 */ /* 0x000fe20000000800 */
[----:B------:R-:W-:Y:S01]  /*8c80*/  UMOV UR10, 0xffffffff ;  /* 0xffffffff000a7882 */ /* 0x000fe20000000000 */
[----:B------:R-:W-:Y:S01]  /*8c90*/  UMOV UR11, 0x1 ;  /* 0x00000001000b7882 */ /* 0x000fe20000000000 */
[----:B------:R-:W-:Y:S01]  /*8ca0*/  USHF.L.U32 UR10, UR10, UR5, URZ ;  /* 0x000000050a0a7299 */ /* 0x000fe2000800063f */
[----:B------:R-:W-:Y:S01]  /*8cb0*/  LOP3.LUT P0, RZ, R4, 0x1f, RZ, 0xc0, !PT ;  /* 0x0000001f04ff7812 */ /* 0x000fe2000780c0ff */
[----:B------:R-:W-:Y:S01]  /*8cc0*/  BSSY B0, `(.L_x_300) ;  /* 0x00000d6000007945 */ /* 0x000fe20003800000 */
[C---:B------:R-:W-:Y:S01]  /*8cd0*/  ISETP.NE.AND P2, PT, R3.reuse, RZ, PT ;  /* 0x000000ff0300720c */ /* 0x040fe20003f45270 */
[----:B------:R-:W-:Y:S01]  /*8ce0*/  IMAD.MOV.U32 R8, RZ, RZ, 0x1 ;  /* 0x00000001ff087424 */ /* 0x000fe200078e00ff */
[----:B------:R-:W-:Y:S01]  /*8cf0*/  ISETP.NE.OR P0, PT, R3, RZ, !P0 ;  /* 0x000000ff0300720c */ /* 0x000fe20004705670 */
[----:B------:R-:W-:Y:S01]  /*8d00*/  IMAD.MOV.U32 R0, RZ, RZ, 0x1 ;  /* 0x00000001ff007424 */ /* 0x000fe200078e00ff */
[----:B------:R-:W-:Y:S01]  /*8d10*/  LOP3.LUT R6, R16, 0x2, RZ, 0xfc, !PT ;  /* 0x0000000210067812 */ /* 0x000fe200078efcff */
[----:B------:R-:W-:Y:S01]  /*8d20*/  IMAD.MOV.U32 R7, RZ, RZ, RZ ;  /* 0x000000ffff077224 */ /* 0x000fe200078e00ff */
[----:B------:R-:W-:Y:S01]  /*8d30*/  ULDC UR4, c[0x0][0x600] ;  /* 0x0001800000047ab9 */ /* 0x000fe20000000800 */
[----:B------:R-:W-:Y:S01]  /*8d40*/  UMOV UR18, 0x5 ;  /* 0x0000000500127882 */ /* 0x000fe20000000000 */
[----:B------:R-:W-:-:S02]  /*8d50*/  UIADD3 UR26, UR40, 0x1, URZ ;  /* 0x00000001281a7890 */ /* 0x000fc4000fffe03f */
[----:B------:R-:W-:Y:S02]  /*8d60*/  UIADD3 UR4, UR4, -0x1, URZ ;  /* 0xffffffff04047890 */ /* 0x000fe4000fffe03f */
[----:B------:R-:W-:Y:S01]  /*8d70*/  USHF.L.U32 UR5, UR11, UR5, URZ ;  /* 0x000000050b057299 */ /* 0x000fe2000800063f */
[----:B------:R-:W-:Y:S01]  /*8d80*/  ULDC.64 UR24, c[0x0][0x198] ;  /* 0x0000660000187ab9 */ /* 0x000fe20000000a00 */
[----:B0-----:R-:W-:Y:S02]  /*8d90*/  ULOP3.LUT UR8, UR9, 0x1, URZ, 0xc0, !UPT ;  /* 0x0000000109087892 */ /* 0x001fe4000f8ec03f */
[----:B------:R-:W-:Y:S02]  /*8da0*/  USHF.L.U32 UR7, UR9, 0xc, URZ ;  /* 0x0000000c09077899 */ /* 0x000fe4000800063f */
[----:B------:R-:W-:Y:S02]  /*8db0*/  USHF.R.U32.HI UR27, URZ, 0x1, UR9 ;  /* 0x000000013f1b7899 */ /* 0x000fe40008011609 */
[----:B------:R-:W-:-:S02]  /*8dc0*/  USHF.L.U32 UR6, UR9, 0x7, URZ ;  /* 0x0000000709067899 */ /* 0x000fc4000800063f */
[----:B------:R-:W-:Y:S02]  /*8dd0*/  ULOP3.LUT UR9, UR9, 0xfffffffe, URZ, 0xc0, !UPT ;  /* 0xfffffffe09097892 */ /* 0x000fe4000f8ec03f */
[----:B------:R-:W-:Y:S02]  /*8de0*/  UISETP.GT.U32.AND UP0, UPT, UR8, 0xffff, UPT ;  /* 0x0000ffff0800788c */ /* 0x000fe4000bf04070 */
[----:B------:R-:W-:Y:S02]  /*8df0*/  ULOP3.LUT UR13, UR7, 0x1000, URZ, 0xc0, !UPT ;  /* 0x00001000070d7892 */ /* 0x000fe4000f8ec03f */
[----:B------:R-:W-:Y:S02]  /*8e00*/  ULOP3.LUT UR7, URZ, UR10, URZ, 0x33, !UPT ;  /* 0x0000000a3f077292 */ /* 0x000fe4000f8e333f */
[----:B------:R-:W-:Y:S02]  /*8e10*/  USHF.L.U32 UR10, UR11, UR9, URZ ;  /* 0x000000090b0a7299 */ /* 0x000fe4000800063f */
[----:B------:R-:W-:-:S02]  /*8e20*/  ULOP3.LUT UR9, UR9, 0x1, URZ, 0xfc, !UPT ;  /* 0x0000000109097892 */ /* 0x000fc4000f8efc3f */
[----:B------:R-:W-:Y:S02]  /*8e30*/  USEL UR8, UR8, 0xffff, !UP0 ;  /* 0x0000ffff08087887 */ /* 0x000fe4000c000000 */
[----:B------:R-:W-:Y:S02]  /*8e40*/  USHF.L.U32 UR9, UR11, UR9, URZ ;  /* 0x000000090b097299 */ /* 0x000fe4000800063f */
[----:B------:R-:W-:Y:S02]  /*8e50*/  ULOP3.LUT UR8, UR8, 0xffff, URZ, 0xc0, !UPT ;  /* 0x0000ffff08087892 */ /* 0x000fe4000f8ec03f */
[----:B------:R-:W-:Y:S02]  /*8e60*/  ULEA UR28, UR27, 0x280, 0xa ;  /* 0x000002801b1c7891 */ /* 0x000fe4000f8e503f */
[----:B------:R-:W-:Y:S02]  /*8e70*/  ULOP3.LUT UR6, UR6, 0x80, URZ, 0xc0, !UPT ;  /* 0x0000008006067892 */ /* 0x000fe4000f8ec03f */
[----:B------:R-:W-:-:S02]  /*8e80*/  UIADD3 UR13, UR13, 0xb280, URZ ;  /* 0x0000b2800d0d7890 */ /* 0x000fc4000fffe03f */
[----:B------:R-:W-:Y:S02]  /*8e90*/  ULOP3.LUT UR19, UR10, UR9, URZ, 0xfc, !UPT ;  /* 0x000000090a137292 */ /* 0x000fe4000f8efc3f */
[----:B------:R-:W-:-:S12]  /*8ea0*/  USHF.L.U32 UR18, UR18, UR8, URZ ;  /* 0x0000000812127299 */ /* 0x000fd8000800063f */
.L_x_312:
[----:B------:R-:W-:-:S03]  /*8eb0*/  UMOV UR8, 0xffffffff ;  /* 0xffffffff00087882 */ /* 0x000fc60000000000 */
[----:B------:R-:W-:Y:S05]  /*8ec0*/  BRA.DIV UR8, `(.L_x_301) ;  /* 0x0000001a08747947 */ /* 0x000fea000b800000 */
[----:B------:R-:W-:-:S13]  /*8ed0*/  ELECT P6, URZ, PT ;  /* 0x00000000003f782f */ /* 0x000fda00038c0000 */
.L_x_343:
[----:B------:R-:W0:Y:S01]  /*8ee0*/  LDC R3, c[0x0][0x28c] ;  /* 0x0000a300ff037b82 */ /* 0x000e220000000800 */
[----:B------:R-:W-:Y:S01]  /*8ef0*/  BSSY B1, `(.L_x_302) ;  /* 0x000003a000017945 */ /* 0x000fe20003800000 */
[----:B0-----:R-:W-:-:S13]  /*8f00*/  ISETP.LT.OR P6, PT, R3, 0x1, !P6 ;  /* 0x000000010300780c */ /* 0x001fda00077c1670 */
[----:B------:R-:W-:Y:S05]  /*8f10*/  @P6 BRA `(.L_x_303) ;  /* 0x0000000000dc6947 */ /* 0x000fea0003800000 */
[----:B------:R-:W-:Y:S01]  /*8f20*/  LEA R19, R19, UR27, 0x1 ;  /* 0x0000001b13137c11 */ /* 0x000fe2000f8e08ff */
[----:B------:R-:W-:Y:S01]  /*8f30*/  IMAD.MOV.U32 R12, RZ, RZ, RZ ;  /* 0x000000ffff0c7224 */ /* 0x000fe200078e00ff */
[----:B------:R-:W-:Y:S01]  /*8f40*/  LEA R22, R22, UR6, 0x8 ;  /* 0x0000000616167c11 */ /* 0x000fe2000f8e40ff */
[----:B------:R-:W-:Y:S02]  /*8f50*/  IMAD.U32 R13, RZ, RZ, UR26 ;  /* 0x0000001aff0d7e24 */ /* 0x000fe4000f8e00ff */
[----:B------:R-:W-:Y:S02]  /*8f60*/  IMAD.MOV.U32 R3, RZ, RZ, R0 ;  /* 0x000000ffff037224 */ /* 0x000fe400078e0000 */
[----:B------:R-:W-:Y:S02]  /*8f70*/  IMAD.MOV.U32 R4, RZ, RZ, R7 ;  /* 0x000000ffff047224 */ /* 0x000fe400078e0007 */
[----:B------:R-:W-:-:S07]  /*8f80*/  IMAD.SHL.U32 R19, R19, 0x20, RZ ;  /* 0x0000002013137824 */ /* 0x000fce00078e00ff */
.L_x_307:
[----:B------:R-:W0:Y:S01]  /*8f90*/  S2R R10, SR_CgaCtaId ;  /* 0x00000000000a7919 */ /* 0x000e220000008800 */
[----:B------:R-:W-:Y:S01]  /*8fa0*/  MOV R5, 0x400 ;  /* 0x0000040000057802 */ /* 0x000fe20000000f00 */
[----:B------:R-:W1:Y:S03]  /*8fb0*/  @!P2 LDC R9, c[0x0][0x500] ;  /* 0x00014000ff09ab82 */ /* 0x000e660000000800 */
[----:B0-----:R-:W-:Y:S02]  /*8fc0*/  LEA R11, R10, R5, 0x18 ;  /* 0x000000050a0b7211 */ /* 0x001fe400078ec0ff */
[----:B------:R-:W-:-:S03]  /*8fd0*/  SHF.L.U32 R5, R3, 0x1f, RZ ;  /* 0x0000001f03057819 */ /* 0x000fc600000006ff */
[----:B------:R-:W-:-:S04]  /*8fe0*/  IMAD R10, R4, 0x8, R11 ;  /* 0x00000008040a7824 */ /* 0x000fc800078e020b */
[----:B------:R-:W0:Y:S02]  /*8ff0*/  SYNCS.PHASECHK.TRANS64.TRYWAIT P1, [R10+URZ+0xb0], R5 ;  /* 0x0000b0050a0075a7 */ /* 0x000e24000802017f */
[----:B01----:R-:W-:Y:S05]  /*9000*/  @!P1 BRA `(.L_x_304) ;  /* 0x0000001800449947 */ /* 0x003fea0003800000 */
.L_x_344:
[----:B0-----:R-:W-:Y:S01]  /*9010*/  PRMT R5, R6, 0x9910, RZ ;  /* 0x0000991006057816 */ /* 0x001fe200000000ff */
[----:B------:R0:W-:Y:S03]  /*9020*/  @!P2 SYNCS.ARRIVE.TRANS64 RZ, [R10+URZ], R9 ;  /* 0x000000090affa9a7 */ /* 0x0001e6000800003f */
[----:B------:R-:W-:-:S13]  /*9030*/  ISETP.NE.AND P1, PT, R5, 0x2, PT ;  /* 0x000000020500780c */ /* 0x000fda0003f25270 */
[----:B0-----:R-:W-:Y:S05]  /*9040*/  @P1 BRA `(.L_x_305) ;  /* 0x0000000000041947 */ /* 0x001fea0003800000 */
[----:B------:R-:W-:Y:S01]  /*9050*/  BPT.TRAP 0x1 ;  /* 0x000000040000795c */ /* 0x000fe20000300000 */
.L_x_305:
[----:B------:R-:W-:Y:S05]  /*9060*/  @P0 BRA `(.L_x_306) ;  /* 0x0000000000040947 */ /* 0x000fea0003800000 */
[----:B------:R-:W-:Y:S01]  /*9070*/  BPT.TRAP 0x1 ;  /* 0x000000040000795c */ /* 0x000fe20000300000 */
.L_x_306:
[----:B------:R-:W-:Y:S01]  /*9080*/  R2UR UR11, R4 ;  /* 0x00000000040b72ca */ /* 0x000fe200000e0000 */
[----:B------:R-:W-:Y:S01]  /*9090*/  VIADD R13, R13, 0xffffffff ;  /* 0xffffffff0d0d7836 */ /* 0x000fe20000000000 */
[----:B------:R-:W-:Y:S01]  /*90a0*/  R2UR UR21, R11 ;  /* 0x000000000b1572ca */ /* 0x000fe200000e0000 */
[----:B------:R-:W-:Y:S01]  /*90b0*/  UIADD3 UR14, UP0, UR24, 0xf0, URZ ;  /* 0x000000f0180e7890 */ /* 0x000fe2000ff1e03f */
[----:B------:R-:W-:Y:S01]  /*90c0*/  R2UR UR22, R19 ;  /* 0x00000000131672ca */ /* 0x000fe200000e0000 */
[----:B------:R-:W-:Y:S01]  /*90d0*/  UIADD3 UR30, UP1, UR24, 0x1f0, URZ ;  /* 0x000001f0181e7890 */ /* 0x000fe2000ff3e03f */
[----:B------:R-:W-:Y:S01]  /*90e0*/  R2UR UR9, R10 ;  /* 0x000000000a0972ca */ /* 0x000fe200000e0000 */
[----:B------:R-:W-:Y:S01]  /*90f0*/  UIADD3.X UR15, URZ, UR25, URZ, UP0, !UPT ;  /* 0x000000193f0f7290 */ /* 0x000fe200087fe43f */
[----:B------:R-:W-:Y:S01]  /*9100*/  R2UR UR10, R12 ;  /* 0x000000000c0a72ca */ /* 0x000fe200000e0000 */
[----:B------:R-:W-:Y:S01]  /*9110*/  UPRMT UR20, URZ, 0x5410, UR18 ;  /* 0x000054103f147896 */ /* 0x000fe20008000012 */
[----:B------:R-:W-:Y:S01]  /*9120*/  R2UR UR12, R2 ;  /* 0x00000000020c72ca */ /* 0x000fe200000e0000 */
[----:B------:R-:W-:Y:S01]  /*9130*/  VIADD R4, R4, 0x1 ;  /* 0x0000000104047836 */ /* 0x000fe20000000000 */
[----:B------:R-:W-:Y:S01]  /*9140*/  R2UR UR23, R22 ;  /* 0x00000000161772ca */ /* 0x000fe200000e0000 */
[----:B------:R-:W-:Y:S01]  /*9150*/  ULEA UR8, UR11, UR28, 0xb ;  /* 0x0000001c0b087291 */ /* 0x000fe2000f8e583f */
[----:B------:R-:W-:Y:S01]  /*9160*/  ISETP.GT.AND P3, PT, R13, 0x1, PT ;  /* 0x000000010d00780c */ /* 0x000fe20003f64270 */
[----:B------:R-:W-:Y:S01]  /*9170*/  ULEA UR11, UR11, UR13, 0xd ;  /* 0x0000000d0b0b7291 */ /* 0x000fe2000f8e683f */
[----:B------:R-:W-:Y:S01]  /*9180*/  ISETP.NE.AND P1, PT, R4, 0x16, PT ;  /* 0x000000160400780c */ /* 0x000fe20003f25270 */
[----:B------:R-:W-:Y:S01]  /*9190*/  UIADD3 UR8, UR21, UR8, URZ ;  /* 0x0000000815087290 */ /* 0x000fe2000fffe03f */
[----:B------:R-:W-:Y:S01]  /*91a0*/  VIADD R12, R12, 0x20 ;  /* 0x000000200c0c7836 */ /* 0x000fe20000000000 */
[----:B------:R-:W-:Y:S01]  /*91b0*/  UIADD3 UR21, UR21, UR11, URZ ;  /* 0x0000000b15157290 */ /* 0x000fe2000fffe03f */
[----:B------:R-:W-:Y:S01]  /*91c0*/  SEL R10, RZ, 0x1, P1 ;  /* 0x00000001ff0a7807 */ /* 0x000fe20000800000 */
[----:B------:R-:W-:Y:S01]  /*91d0*/  UPRMT UR29, URZ, 0x5410, UR19 ;  /* 0x000054103f1d7896 */ /* 0x000fe20008000013 */
[----:B------:R-:W-:Y:S01]  /*91e0*/  SEL R4, R4, RZ, P1 ;  /* 0x000000ff04047207 */ /* 0x000fe20000800000 */
[----:B------:R-:W-:Y:S01]  /*91f0*/  UIADD3.X UR31, URZ, UR25, URZ, UP1, !UPT ;  /* 0x000000193f1f7290 */ /* 0x000fe20008ffe43f */
[----:B------:R-:W-:Y:S01]  /*9200*/  LOP3.LUT R3, R3, R10, RZ, 0x3c, !PT ;  /* 0x0000000a03037212 */ /* 0x000fe200078e3cff */
[----:B------:R-:W-:Y:S01]  /*9210*/  UMOV UR16, 0x0 ;  /* 0x0000000000107882 */ /* 0x000fe20000000000 */
[----:B------:R-:W-:Y:S01]  /*9220*/  UMOV UR17, 0x10000000 ;  /* 0x1000000000117882 */ /* 0x000fe20000000000 */
[----:B------:R-:W-:-:S02]  /*9230*/  UMOV UR11, UR22 ;  /* 0x00000016000b7c82 */ /* 0x000fc40008000000 */
[----:B------:R0:W-:Y:S02]  /*9240*/  UTMALDG.3D.MULTICAST [UR8], [UR14], UR20, desc[UR16] ;  /* 0x000010080e0073b4 */ /* 0x0001e40008011814 */
[----:B0-----:R-:W-:Y:S01]  /*9250*/  UMOV UR8, UR21 ;  /* 0x0000001500087c82 */ /* 0x001fe20008000000 */
[----:B------:R-:W-:Y:S02]  /*9260*/  UMOV UR11, UR23 ;  /* 0x00000017000b7c82 */ /* 0x000fe40008000000 */
[----:B------:R0:W-:Y:S02]  /*9270*/  UTMALDG.3D.MULTICAST [UR8], [UR30], UR29, desc[UR16] ;  /* 0x000010081e0073b4 */ /* 0x0001e4000801181d */
[----:B0-----:R-:W-:Y:S05]  /*9280*/  @P3 BRA `(.L_x_307) ;  /* 0xfffffffc00403947 */ /* 0x001fea000383ffff */
.L_x_303:
[----:B------:R-:W-:Y:S05]  /*9290*/  BSYNC B1 ;  /* 0x0000000000017941 */ /* 0x000fea0003800000 */
.L_x_302:
[----:B------:R-:W2:Y:S01]  /*92a0*/  LDL.64 R10, [R1] ;  /* 0x00000000010a7983 */ /* 0x000ea20000100a00 */
[----:B------:R-:W-:Y:S01]  /*92b0*/  LOP3.LUT P4, RZ, R8, 0xff, RZ, 0xc0, !PT ;  /* 0x000000ff08ff7812 */ /* 0x000fe2000788c0ff */
[----:B------:R-:W-:Y:S01]  /*92c0*/  VIADD R4, R7, UR40 ;  /* 0x0000002807047c36 */ /* 0x000fe20008000000 */
[----:B------:R-:W-:Y:S01]  /*92d0*/  ULDC.64 UR8, c[0x0][0x650] ;  /* 0x0001940000087ab9 */ /* 0x000fe20000000a00 */
[----:B------:R-:W-:Y:S01]  /*92e0*/  IMAD.U32 R7, RZ, RZ, UR40 ;  /* 0x00000028ff077e24 */ /* 0x000fe2000f8e00ff */
[----:B------:R-:W-:Y:S01]  /*92f0*/  UISETP.GE.U32.AND UP0, UPT, UR40, 0x16, UPT ;  /* 0x000000162800788c */ /* 0x000fe2000bf06070 */
[----:B------:R-:W-:Y:S01]  /*9300*/  BSSY B1, `(.L_x_308) ;  /* 0x000006f000017945 */ /* 0x000fe20003800000 */
[----:B------:R-:W-:Y:S01]  /*9310*/  ISETP.GT.U32.AND P1, PT, R4, 0x15, PT ;  /* 0x000000150400780c */ /* 0x000fe20003f24070 */
[----:B------:R-:W-:Y:S01]  /*9320*/  IMAD.MOV.U32 R19, RZ, RZ, -0x1 ;  /* 0xffffffffff137424 */ /* 0x000fe200078e00ff */
[----:B------:R-:W-:Y:S01]  /*9330*/  PRMT R8, RZ, 0x7610, R8 ;  /* 0x00007610ff087816 */ /* 0x000fe20000000008 */
[----:B------:R-:W-:Y:S01]  /*9340*/  IMAD.MOV.U32 R22, RZ, RZ, -0x1 ;  /* 0xffffffffff167424 */ /* 0x000fe200078e00ff */
[----:B------:R-:W-:-:S02]  /*9350*/  ISETP.LT.U32.AND P1, PT, R7, 0x16, P1 ;  /* 0x000000160700780c */ /* 0x000fc40000f21070 */
[----:B------:R-:W-:Y:S01]  /*9360*/  PLOP3.LUT P3, PT, PT, PT, UP0, 0x80, 0x0 ;  /* 0x000000000000781c */ /* 0x000fe20003f6f008 */
[----:B------:R-:W0:Y:S01]  /*9370*/  @P4 S2R R3, SR_CgaCtaId ;  /* 0x0000000000034919 */ /* 0x000e220000008800 */
[----:B------:R-:W-:-:S04]  /*9380*/  @P4 MOV R2, 0x400 ;  /* 0x0000040000024802 */ /* 0x000fc80000000f00 */
[----:B0-----:R-:W-:Y:S01]  /*9390*/  @P4 LEA R5, R3, R2, 0x18 ;  /* 0x0000000203054211 */ /* 0x001fe200078ec0ff */
[----:B------:R-:W-:-:S03]  /*93a0*/  IMAD.WIDE.U32 R2, R4, -0x45d1745d, RZ ;  /* 0xba2e8ba304027825 */ /* 0x000fc600078e00ff */
[----:B------:R0:W-:Y:S01]  /*93b0*/  @P4 SYNCS.ARRIVE.TRANS64.A1T0 RZ, [R5+URZ+0x198], RZ ;  /* 0x000198ff05ff49a7 */ /* 0x0001e2000810003f */
[----:B------:R-:W-:Y:S01]  /*93c0*/  IMAD.MOV.U32 R2, RZ, RZ, -0x1 ;  /* 0xffffffffff027424 */ /* 0x000fe200078e00ff */
[----:B0-----:R-:W-:Y:S02]  /*93d0*/  SHF.R.U32.HI R5, RZ, 0x4, R3 ;  /* 0x00000004ff057819 */ /* 0x001fe40000011603 */
[----:B------:R-:W-:-:S03]  /*93e0*/  SEL R3, RZ, 0x1, !P1 ;  /* 0x00000001ff037807 */ /* 0x000fc60004800000 */
[----:B------:R-:W-:Y:S01]  /*93f0*/  IMAD R7, R5, -0x16, R4 ;  /* 0xffffffea05077824 */ /* 0x000fe200078e0204 */
[----:B------:R-:W-:Y:S02]  /*9400*/  LOP3.LUT R0, R0, R3, RZ, 0x3c, !PT ;  /* 0x0000000300007212 */ /* 0x000fe400078e3cff */
[----:B------:R-:W-:Y:S02]  /*9410*/  PRMT R3, RZ, 0x7610, R3 ;  /* 0x00007610ff037816 */ /* 0x000fe40000000003 */
[----:B------:R-:W-:Y:S02]  /*9420*/  @P3 LOP3.LUT R0, R0, 0x1, R5, 0x78, !PT ;  /* 0x0000000100003812 */ /* 0x000fe400078e7805 */
[----:B--2---:R-:W-:-:S04]  /*9430*/  IADD3 R18, P4, R18, R10, RZ ;  /* 0x0000000a12127210 */ /* 0x004fc80007f9e0ff */
[----:B------:R-:W-:Y:S01]  /*9440*/  ISETP.GE.U32.AND P1, PT, R18, UR8, PT ;  /* 0x0000000812007c0c */ /* 0x000fe2000bf26070 */
[----:B------:R-:W-:-:S05]  /*9450*/  IMAD.X R17, R17, 0x1, R23, P4 ;  /* 0x0000000111117824 */ /* 0x000fca00020e0617 */
[----:B------:R-:W-:-:S13]  /*9460*/  ISETP.GE.U32.AND.EX P1, PT, R17, UR9, PT, P1 ;  /* 0x0000000911007c0c */ /* 0x000fda000bf26110 */
[----:B------:R-:W-:Y:S05]  /*9470*/  @P1 BRA `(.L_x_309) ;  /* 0x00000004005c1947 */ /* 0x000fea0003800000 */
[----:B------:R-:W0:Y:S01]  /*9480*/  S2R R11, SR_CTAID.X ;  /* 0x00000000000b7919 */ /* 0x000e220000002500 */
[----:B------:R-:W-:Y:S01]  /*9490*/  ULDC.64 UR8, c[0x0][0x628] ;  /* 0x00018a0000087ab9 */ /* 0x000fe20000000a00 */
[----:B------:R-:W1:Y:S01]  /*94a0*/  LDC R12, c[0x0][0x144] ;  /* 0x00005100ff0c7b82 */ /* 0x000e620000000800 */
[----:B------:R-:W-:Y:S01]  /*94b0*/  ISETP.NE.U32.AND P1, PT, RZ, UR8, PT ;  /* 0x00000008ff007c0c */ /* 0x000fe2000bf25070 */
[----:B------:R-:W2:Y:S01]  /*94c0*/  S2R R9, SR_CTAID.Y ;  /* 0x0000000000097919 */ /* 0x000ea20000002600 */
[----:B------:R-:W-:Y:S01]  /*94d0*/  ULDC UR10, c[0x0][0x150] ;  /* 0x00005400000a7ab9 */ /* 0x000fe20000000800 */
[----:B------:R-:W-:Y:S01]  /*94e0*/  ULDC UR11, c[0x0][0x630] ;  /* 0x00018c00000b7ab9 */ /* 0x000fe20000000800 */
[----:B------:R-:W-:Y:S01]  /*94f0*/  ISETP.NE.AND.EX P1, PT, RZ, UR9, PT, P1 ;  /* 0x00000009ff007c0c */ /* 0x000fe2000bf25310 */
[----:B------:R-:W-:Y:S01]  /*9500*/  IMAD.MOV.U32 R2, RZ, RZ, R18 ;  /* 0x000000ffff027224 */ /* 0x000fe200078e0012 */
[----:B0-----:R-:W-:-:S05]  /*9510*/  I2FP.F32.U32 R3, R11 ;  /* 0x0000000b00037245 */ /* 0x001fca0000201000 */
[----:B------:R-:W-:Y:S01]  /*9520*/  FMUL R14, R3, UR10 ;  /* 0x0000000a030e7c20 */ /* 0x000fe20008400000 */
[----:B------:R-:W-:-:S05]  /*9530*/  IMAD.MOV.U32 R3, RZ, RZ, R17 ;  /* 0x000000ffff037224 */ /* 0x000fca00078e0011 */
[----:B--2---:R-:W-:Y:S05]  /*9540*/  @!P1 BRA `(.L_x_310) ;  /* 0x0000000000289947 */ /* 0x004fea0003800000 */
[----:B------:R-:W-:Y:S02]  /*9550*/  ULDC UR10, c[0x0][0x634] ;  /* 0x00018d00000a7ab9 */ /* 0x000fe40000000800 */
[----:B------:R-:W-:-:S05]  /*9560*/  IADD3 R3, P1, R18, UR10, RZ ;  /* 0x0000000a12037c10 */ /* 0x000fca000ff3e0ff */
[----:B------:R-:W-:-:S04]  /*9570*/  IMAD.X R13, RZ, RZ, R17, P1 ;  /* 0x000000ffff0d7224 */ /* 0x000fc800008e0611 */
[----:B------:R-:W-:-:S04]  /*9580*/  IMAD.WIDE.U32 R4, R13, UR8, RZ ;  /* 0x000000080d047c25 */ /* 0x000fc8000f8e00ff */
[----:B------:R-:W-:-:S04]  /*9590*/  IMAD.WIDE.U32 R4, P1, R3, UR9, R4 ;  /* 0x0000000903047c25 */ /* 0x000fc8000f820004 */
[----:B------:R-:W-:-:S04]  /*95a0*/  IMAD.WIDE.U32 R2, R3, UR8, RZ ;  /* 0x0000000803027c25 */ /* 0x000fc8000f8e00ff */
[----:B------:R-:W-:Y:S01]  /*95b0*/  IMAD.MOV.U32 R2, RZ, RZ, R5 ;  /* 0x000000ffff027224 */ /* 0x000fe200078e0005 */
[----:B------:R-:W-:Y:S01]  /*95c0*/  IADD3 RZ, P3, R3, R4, RZ ;  /* 0x0000000403ff7210 */ /* 0x000fe20007f7e0ff */
[----:B------:R-:W-:-:S04]  /*95d0*/  IMAD.X R3, RZ, RZ, RZ, P1 ;  /* 0x000000ffff037224 */ /* 0x000fc800008e06ff */
[----:B------:R-:W-:-:S08]  /*95e0*/  IMAD.WIDE.U32.X R2, R13, UR9, R2, P3 ;  /* 0x000000090d027c25 */ /* 0x000fd000098e0402 */
.L_x_310:
[--C-:B------:R-:W-:Y:S01]  /*95f0*/  SHF.R.U64 R10, R2, UR11, R3.reuse ;  /* 0x0000000b020a7c19 */ /* 0x100fe20008001203 */
[----:B------:R-:W0:Y:S01]  /*9600*/  F2I.U32.TRUNC.NTZ R14, R14 ;  /* 0x0000000e000e7305 */ /* 0x000e22000020f000 */
[----:B------:R-:W-:Y:S01]  /*9610*/  SHF.R.U32.HI R2, RZ, UR11, R3 ;  /* 0x0000000bff027c19 */ /* 0x000fe20008011603 */
[----:B------:R-:W-:Y:S01]  /*9620*/  ULDC.64 UR8, c[0x0][0x620] ;  /* 0x0001880000087ab9 */ /* 0x000fe20000000a00 */
[----:B------:R-:W-:Y:S01]  /*9630*/  IADD3 R5, P1, RZ, -R10, RZ ;  /* 0x8000000aff057210 */ /* 0x000fe20007f3e0ff */
[----:B------:R-:W-:Y:S01]  /*9640*/  IMAD.MOV.U32 R3, RZ, RZ, R17 ;  /* 0x000000ffff037224 */ /* 0x000fe200078e0011 */
[----:B------:R-:W-:-:S03]  /*9650*/  ULDC.64 UR10, c[0x0][0x640] ;  /* 0x00019000000a7ab9 */ /* 0x000fc60000000a00 */
[----:B------:R-:W-:Y:S01]  /*9660*/  IMAD.X R2, RZ, RZ, ~R2, P1 ;  /* 0x000000ffff027224 */ /* 0x000fe200008e0e02 */
[----:B------:R-:W-:-:S03]  /*9670*/  ISETP.NE.U32.AND P1, PT, RZ, UR10, PT ;  /* 0x0000000aff007c0c */ /* 0x000fc6000bf25070 */
[----:B------:R-:W-:Y:S01]  /*9680*/  IMAD R4, R2, UR8, RZ ;  /* 0x0000000802047c24 */ /* 0x000fe2000f8e02ff */
[----:B------:R-:W-:Y:S01]  /*9690*/  ISETP.NE.AND.EX P1, PT, RZ, UR11, PT, P1 ;  /* 0x0000000bff007c0c */ /* 0x000fe2000bf25310 */
[----:B------:R-:W-:-:S04]  /*96a0*/  IMAD.MOV.U32 R2, RZ, RZ, R18 ;  /* 0x000000ffff027224 */ /* 0x000fc800078e0012 */
[----:B------:R-:W-:Y:S01]  /*96b0*/  IMAD.WIDE.U32 R2, R5, UR8, R2 ;  /* 0x0000000805027c25 */ /* 0x000fe2000f8e0002 */
[----:B------:R-:W-:-:S03]  /*96c0*/  ULDC UR8, c[0x0][0x618] ;  /* 0x0001860000087ab9 */ /* 0x000fc60000000800 */
[----:B------:R-:W-:Y:S01]  /*96d0*/  IMAD R5, R5, UR9, R4 ;  /* 0x0000000905057c24 */ /* 0x000fe2000f8e0204 */
[----:B------:R-:W-:Y:S01]  /*96e0*/  ULDC UR9, c[0x0][0x154] ;  /* 0x0000550000097ab9 */ /* 0x000fe20000000800 */
[----:B0-----:R-:W-:Y:S02]  /*96f0*/  IMAD.MOV R4, RZ, RZ, -R14 ;  /* 0x000000ffff047224 */ /* 0x001fe400078e0a0e */
[----:B------:R-:W0:Y:S01]  /*9700*/  LDC R14, c[0x0][0x148] ;  /* 0x00005200ff0e7b82 */ /* 0x000e220000000800 */
[----:B------:R-:W-:Y:S02]  /*9710*/  IMAD.IADD R3, R3, 0x1, R5 ;  /* 0x0000000103037824 */ /* 0x000fe400078e0205 */
[----:B-1----:R-:W-:Y:S01]  /*9720*/  IMAD R11, R12, R4, R11 ;  /* 0x000000040c0b7224 */ /* 0x002fe200078e020b */
[----:B------:R-:W-:Y:S02]  /*9730*/  I2FP.F32.U32 R4, R9 ;  /* 0x0000000900047245 */ /* 0x000fe40000201000 */
[----:B------:R-:W-:-:S02]  /*9740*/  SHF.R.U64 R12, R2, UR8, R3 ;  /* 0x00000008020c7c19 */ /* 0x000fc40008001203 */
[----:B------:R-:W-:Y:S01]  /*9750*/  SHF.R.U32.HI R3, RZ, UR8, R3 ;  /* 0x00000008ff037c19 */ /* 0x000fe20008011603 */
[----:B------:R-:W-:Y:S01]  /*9760*/  FMUL R4, R4, UR9 ;  /* 0x0000000904047c20 */ /* 0x000fe20008400000 */
[----:B------:R-:W-:Y:S02]  /*9770*/  ULDC UR8, c[0x0][0x608] ;  /* 0x0001820000087ab9 */ /* 0x000fe40000000800 */
[--C-:B------:R-:W-:Y:S01]  /*9780*/  SHF.R.U64 R15, R12, UR8, R3.reuse ;  /* 0x000000080c0f7c19 */ /* 0x100fe20008001203 */
[----:B------:R1:W2:Y:S01]  /*9790*/  F2I.U32.TRUNC.NTZ R20, R4 ;  /* 0x0000000400147305 */ /* 0x0002a2000020f000 */
[----:B------:R-:W-:Y:S01]  /*97a0*/  SHF.R.U32.HI R2, RZ, UR8, R3 ;  /* 0x00000008ff027c19 */ /* 0x000fe20008011603 */
[----:B------:R-:W-:-:S03]  /*97b0*/  ULDC UR8, c[0x0][0x658] ;  /* 0x0001960000087ab9 */ /* 0x000fc60000000800 */
[--C-:B------:R-:W-:Y:S02]  /*97c0*/  SHF.R.U64 R13, R15, UR8, R2.reuse ;  /* 0x000000080f0d7c19 */ /* 0x100fe40008001202 */
[----:B------:R-:W-:-:S03]  /*97d0*/  SHF.R.U32.HI R19, RZ, UR8, R2 ;  /* 0x00000008ff137c19 */ /* 0x000fc60008011602 */
[----:B------:R-:W-:Y:S02]  /*97e0*/  IMAD.MOV.U32 R2, RZ, RZ, R13 ;  /* 0x000000ffff027224 */ /* 0x000fe400078e000d */
[----:B------:R-:W-:Y:S01]  /*97f0*/  IMAD.MOV.U32 R3, RZ, RZ, R19 ;  /* 0x000000ffff037224 */ /* 0x000fe200078e0013 */
[----:B-1----:R-:W-:Y:S06]  /*9800*/  @!P1 BRA `(.L_x_311) ;  /* 0x0000000000289947 */ /* 0x002fec0003800000 */
        /* <DEDUP_REMOVED lines=10> */
.L_x_311:
[----:B------:R-:W1:Y:S01]  /*98b0*/  LDC R4, c[0x0][0x65c] ;  /* 0x00019700ff047b82 */ /* 0x000e620000000800 */
[----:B------:R-:W-:Y:S01]  /*98c0*/  ULDC UR8, c[0x0][0x648] ;  /* 0x0001920000087ab9 */ /* 0x000fe20000000800 */
[----:B------:R-:W-:Y:S01]  /*98d0*/  LOP3.LUT R15, R15, UR7, RZ, 0xc0, !PT ;  /* 0x000000070f0f7c12 */ /* 0x000fe2000f8ec0ff */
[----:B--2---:R-:W-:Y:S01]  /*98e0*/  IMAD.MOV R20, RZ, RZ, -R20 ;  /* 0x000000ffff147224 */ /* 0x004fe200078e0a14 */
[----:B------:R-:W-:Y:S01]  /*98f0*/  SHF.R.U64 R2, R2, UR8, R3 ;  /* 0x0000000802027c19 */ /* 0x000fe20008001203 */
[----:B------:R-:W-:Y:S01]  /*9900*/  ULDC UR8, c[0x0][0x638] ;  /* 0x00018e0000087ab9 */ /* 0x000fe20000000800 */
[----:B------:R-:W-:Y:S01]  /*9910*/  LOP3.LUT R12, R12, UR4, RZ, 0xc0, !PT ;  /* 0x000000040c0c7c12 */ /* 0x000fe2000f8ec0ff */
[----:B------:R-:W-:Y:S01]  /*9920*/  ULDC UR9, c[0x0][0x610] ;  /* 0x0001840000097ab9 */ /* 0x000fe20000000800 */
[----:B------:R-:W-:Y:S01]  /*9930*/  IMAD.MOV.U32 R3, RZ, RZ, 0x1 ;  /* 0x00000001ff037424 */ /* 0x000fe200078e00ff */
[----:B-1----:R-:W-:Y:S01]  /*9940*/  ISETP.NE.AND P1, PT, R4, 0x1, PT ;  /* 0x000000010400780c */ /* 0x002fe20003f25270 */
[----:B------:R-:W-:-:S02]  /*9950*/  IMAD.MOV R4, RZ, RZ, -R2 ;  /* 0x000000ffff047224 */ /* 0x000fc400078e0a02 */
[----:B------:R-:W-:Y:S02]  /*9960*/  IMAD R2, R2, UR5, R15 ;  /* 0x0000000502027c24 */ /* 0x000fe4000f8e020f */
[----:B------:R-:W-:Y:S01]  /*9970*/  IMAD R13, R4, UR8, R13 ;  /* 0x00000008040d7c24 */ /* 0x000fe2000f8e020d */
[----:B------:R-:W-:-:S07]  /*9980*/  ULDC UR8, c[0x0][0x600] ;  /* 0x0001800000087ab9 */ /* 0x000fce0000000800 */
[----:B0-----:R-:W-:-:S04]  /*9990*/  @P1 IMAD R11, R14, R20, R9 ;  /* 0x000000140e0b1224 */ /* 0x001fc800078e0209 */
[----:B------:R-:W-:Y:S02]  /*99a0*/  IMAD R11, R2, UR9, R11 ;  /* 0x00000009020b7c24 */ /* 0x000fe4000f8e020b */
[----:B------:R-:W-:-:S05]  /*99b0*/  IMAD R2, R13, UR8, R12 ;  /* 0x000000080d027c24 */ /* 0x000fca000f8e020c */
[----:B------:R-:W-:Y:S02]  /*99c0*/  SEL R22, R2, R11, !P1 ;  /* 0x0000000b02167207 */ /* 0x000fe40004800000 */
[----:B------:R-:W-:Y:S01]  /*99d0*/  SEL R19, R11, R2, !P1 ;  /* 0x000000020b137207 */ /* 0x000fe20004800000 */
[----:B------:R-:W-:-:S07]  /*99e0*/  IMAD.MOV.U32 R2, RZ, RZ, R10 ;  /* 0x000000ffff027224 */ /* 0x000fce00078e000a */
.L_x_309:
[----:B------:R-:W-:Y:S05]  /*99f0*/  BSYNC B1 ;  /* 0x0000000000017941 */ /* 0x000fea0003800000 */
.L_x_308:
[----:B------:R-:W-:-:S13]  /*9a00*/  LOP3.LUT P1, RZ, R3, 0xff, RZ, 0xc0, !PT ;  /* 0x000000ff03ff7812 */ /* 0x000fda000782c0ff */
[----:B------:R-:W-:Y:S05]  /*9a10*/  @P1 BRA `(.L_x_312) ;  /* 0xfffffff400241947 */ /* 0x000fea000383ffff */
[----:B------:R-:W-:Y:S05]  /*9a20*/  BSYNC B0 ;  /* 0x0000000000007941 */ /* 0x000fea0003800000 */
.L_x_300:
[----:B------:R-:W-:-:S03]  /*9a30*/  UMOV UR8, 0xffffffff ;  /* 0xffffffff00087882 */ /* 0x000fc60000000000 */
[----:B------:R-:W-:Y:S05]  /*9a40*/  BRA.DIV UR8, `(.L_x_313) ;  /* 0x0000000e08c87947 */ /* 0x000fea000b800000 */
[----:B------:R-:W-:-:S13]  /*9a50*/  ELECT P6, URZ, PT ;  /* 0x00000000003f782f */ /* 0x000fda00038c0000 */
.L_x_347:
[----:B------:R-:W-:Y:S04]  /*9a60*/  BSSY B0, `(.L_x_314) ;  /* 0x00000cd000007945 */ /* 0x000fe80003800000 */
[----:B------:R-:W-:Y:S05]  /*9a70*/  @!P6 BRA `(.L_x_315) ;  /* 0x0000000c002ce947 */ /* 0x000fea0003800000 */
[----:B------:R-:W-:-:S04]  /*9a80*/  LOP3.LUT R16, R16, 0x2, RZ, 0xfc, !PT ;  /* 0x0000000210107812 */ /* 0x000fc800078efcff */
[----:B------:R-:W-:-:S13]  /*9a90*/  ISETP.NE.AND P0, PT, R16, 0x3, PT ;  /* 0x000000031000780c */ /* 0x000fda0003f05270 */
[----:B------:R-:W-:Y:S05]  /*9aa0*/  @!P0 BRA `(.L_x_316) ;  /* 0x0000000000048947 */ /* 0x000fea0003800000 */
[----:B------:R-:W-:Y:S01]  /*9ab0*/  BPT.TRAP 0x1 ;  /* 0x000000040000795c */ /* 0x000fe20000300000 */
.L_x_316:
[----:B------:R-:W0:Y:S01]  /*9ac0*/  S2R R3, SR_CgaCtaId ;  /* 0x0000000000037919 */ /* 0x000e220000008800 */
[----:B------:R-:W-:Y:S02]  /*9ad0*/  MOV R2, 0x400 ;  /* 0x0000040000027802 */ /* 0x000fe40000000f00 */
[----:B------:R-:W-:Y:S02]  /*9ae0*/  SHF.L.U32 R4, R0, 0x1f, RZ ;  /* 0x0000001f00047819 */ /* 0x000fe400000006ff */
[----:B0-----:R-:W-:-:S05]  /*9af0*/  LEA R2, R3, R2, 0x18 ;  /* 0x0000000203027211 */ /* 0x001fca00078ec0ff */
[----:B------:R-:W-:-:S04]  /*9b00*/  VIADD R2, R2, 0xb0 ;  /* 0x000000b002027836 */ /* 0x000fc80000000000 */
[C---:B------:R-:W-:Y:S02]  /*9b10*/  IMAD R9, R7.reuse, 0x8, R2 ;  /* 0x0000000807097824 */ /* 0x040fe400078e0202 */
[----:B------:R-:W-:Y:S02]  /*9b20*/  VIADD R7, R7, 0x1 ;  /* 0x0000000107077836 */ /* 0x000fe40000000000 */
[----:B------:R-:W0:Y:S03]  /*9b30*/  SYNCS.PHASECHK.TRANS64.TRYWAIT P0, [R9+URZ], R4 ;  /* 0x00000004090075a7 */ /* 0x000e26000800017f */
[----:B------:R-:W-:-:S04]  /*9b40*/  ISETP.NE.AND P1, PT, R7, 0x16, PT ;  /* 0x000000160700780c */ /* 0x000fc80003f25270 */
[----:B------:R-:W-:Y:S02]  /*9b50*/  SEL R3, RZ, 0x1, P1 ;  /* 0x00000001ff037807 */ /* 0x000fe40000800000 */
[----:B------:R-:W-:Y:S02]  /*9b60*/  SEL R7, R7, RZ, P1 ;  /* 0x000000ff07077207 */ /* 0x000fe40000800000 */
[----:B------:R-:W-:-:S03]  /*9b70*/  LOP3.LUT R6, R0, R3, RZ, 0x3c, !PT ;  /* 0x0000000300067212 */ /* 0x000fc600078e3cff */
[----:B------:R-:W-:Y:S01]  /*9b80*/  IMAD R8, R7, 0x8, R2 ;  /* 0x0000000807087824 */ /* 0x000fe200078e0202 */
[----:B------:R-:W-:Y:S01]  /*9b90*/  SHF.L.U32 R5, R6, 0x1f, RZ ;  /* 0x0000001f06057819 */ /* 0x000fe200000006ff */
[----:B0-----:R-:W-:Y:S06]  /*9ba0*/  @!P0 BRA `(.L_x_317) ;  /* 0x0000000c00908947 */ /* 0x001fec0003800000 */
.L_x_348:
[----:B------:R-:W1:Y:S01]  /*9bb0*/  SYNCS.PHASECHK.TRANS64.TRYWAIT P0, [R8+URZ], R5 ;  /* 0x00000005080075a7 */ /* 0x000e62000800017f */
[----:B------:R-:W-:-:S05]  /*9bc0*/  VIADD R0, R7, 0x1 ;  /* 0x0000000107007836 */ /* 0x000fca0000000000 */
[----:B------:R-:W-:-:S04]  /*9bd0*/  ISETP.NE.AND P1, PT, R0, 0x16, PT ;  /* 0x000000160000780c */ /* 0x000fc80003f25270 */
[----:B------:R-:W-:Y:S02]  /*9be0*/  SEL R3, RZ, 0x1, P1 ;  /* 0x00000001ff037807 */ /* 0x000fe40000800000 */
[----:B------:R-:W-:Y:S02]  /*9bf0*/  SEL R7, R0, RZ, P1 ;  /* 0x000000ff00077207 */ /* 0x000fe40000800000 */
[----:B------:R-:W-:-:S03]  /*9c00*/  LOP3.LUT R6, R6, R3, RZ, 0x3c, !PT ;  /* 0x0000000306067212 */ /* 0x000fc600078e3cff */
[----:B0-----:R-:W-:Y:S01]  /*9c10*/  IMAD R9, R7, 0x8, R2 ;  /* 0x0000000807097824 */ /* 0x001fe200078e0202 */
[----:B------:R-:W-:Y:S01]  /*9c20*/  SHF.L.U32 R4, R6, 0x1f, RZ ;  /* 0x0000001f06047819 */ /* 0x000fe200000006ff */
[----:B-1----:R-:W-:Y:S06]  /*9c30*/  @!P0 BRA `(.L_x_318) ;  /* 0x0000000c00808947 */ /* 0x002fec0003800000 */
.L_x_349:
        /* <DEDUP_REMOVED lines=9> */
.L_x_350:
        /* <DEDUP_REMOVED lines=9> */
.L_x_351:
        /* <DEDUP_REMOVED lines=9> */
.L_x_352:
        /* <DEDUP_REMOVED lines=9> */
.L_x_353:
        /* <DEDUP_REMOVED lines=9> */
.L_x_354:
        /* <DEDUP_REMOVED lines=9> */
.L_x_355:
        /* <DEDUP_REMOVED lines=9> */
.L_x_356:
        /* <DEDUP_REMOVED lines=9> */
.L_x_357:
        /* <DEDUP_REMOVED lines=9> */
.L_x_358:
        /* <DEDUP_REMOVED lines=9> */
.L_x_359:
        /* <DEDUP_REMOVED lines=9> */
.L_x_360:
        /* <DEDUP_REMOVED lines=9> */
.L_x_361:
        /* <DEDUP_REMOVED lines=9> */
.L_x_362:
        /* <DEDUP_REMOVED lines=9> */
.L_x_363:
        /* <DEDUP_REMOVED lines=9> */
.L_x_364:
        /* <DEDUP_REMOVED lines=9> */
.L_x_365:
        /* <DEDUP_REMOVED lines=9> */
.L_x_366:
[----:B------:R-:W1:Y:S01]  /*a5d0*/  SYNCS.PHASECHK.TRANS64.TRYWAIT P0, [R8+URZ], R5 ;  /* 0x00000005080075a7 */ /* 0x000e62000800017f */
[----:B------:R-:W-:-:S05]  /*a5e0*/  VIADD R0, R7, 0x1 ;  /* 0x0000000107007836 */ /* 0x000fca0000000000 */
[----:B------:R-:W-:-:S04]  /*a5f0*/  ISETP.NE.AND P1, PT, R0, 0x16, PT ;  /* 0x000000160000780c */ /* 0x000fc80003f25270 */
[----:B------:R-:W-:Y:S02]  /*a600*/  SEL R3, RZ, 0x1, P1 ;  /* 0x00000001ff037807 */ /* 0x000fe40000800000 */
[----:B------:R-:W-:Y:S02]  /*a610*/  SEL R7, R0, RZ, P1 ;  /* 0x000000ff00077207 */ /* 0x000fe40000800000 */
[----:B0-----:R-:W-:-:S03]  /*a620*/  LOP3.LUT R9, R6, R3, RZ, 0x3c, !PT ;  /* 0x0000000306097212 */ /* 0x001fc600078e3cff */
[----:B------:R-:W-:Y:S01]  /*a630*/  IMAD R11, R7, 0x8, R2 ;  /* 0x00000008070b7824 */ /* 0x000fe200078e0202 */
[----:B------:R-:W-:Y:S01]  /*a640*/  SHF.L.U32 R6, R9, 0x1f, RZ ;  /* 0x0000001f09067819 */ /* 0x000fe200000006ff */
[----:B-1----:R-:W-:Y:S06]  /*a650*/  @!P0 BRA `(.L_x_336) ;  /* 0x0000000800608947 */ /* 0x002fec0003800000 */
.L_x_367:
[----:B------:R-:W1:Y:S01]  /*a660*/  SYNCS.PHASECHK.TRANS64.TRYWAIT P0, [R11+URZ], R6 ;  /* 0x000000060b0075a7 */ /* 0x000e62000800017f */
[----:B------:R-:W-:-:S05]  /*a670*/  VIADD R0, R7, 0x1 ;  /* 0x0000000107007836 */ /* 0x000fca0000000000 */
[----:B------:R-:W-:-:S04]  /*a680*/  ISETP.NE.AND P1, PT, R0, 0x16, PT ;  /* 0x000000160000780c */ /* 0x000fc80003f25270 */
[----:B------:R-:W-:Y:S02]  /*a690*/  SEL R4, RZ, 0x1, P1 ;  /* 0x00000001ff047807 */ /* 0x000fe40000800000 */
[----:B------:R-:W-:Y:S02]  /*a6a0*/  SEL R3, R0, RZ, P1 ;  /* 0x000000ff00037207 */ /* 0x000fe40000800000 */
[----:B------:R-:W-:Y:S01]  /*a6b0*/  LOP3.LUT R0, R9, R4, RZ, 0x3c, !PT ;  /* 0x0000000409007212 */ /* 0x000fe200078e3cff */
[----:B-1----:R-:W-:Y:S06]  /*a6c0*/  @!P0 BRA `(.L_x_337) ;  /* 0x0000000800588947 */ /* 0x002fec0003800000 */
.L_x_368:
[----:B------:R-:W-:Y:S01]  /*a6d0*/  IMAD R3, R3, 0x8, R2 ;  /* 0x0000000803037824 */ /* 0x000fe200078e0202 */
[----:B------:R-:W-:-:S07]  /*a6e0*/  SHF.L.U32 R0, R0, 0x1f, RZ ;  /* 0x0000001f00007819 */ /* 0x000fce00000006ff */
.L_x_338:
[----:B--2---:R2:W3:Y:S02]  /*a6f0*/  SYNCS.PHASECHK.TRANS64.TRYWAIT P0, [R3+URZ], R0 ;  /* 0x00000000030075a7 */ /* 0x0044e4000800017f */
[----:B---3--:R-:W-:Y:S05]  /*a700*/  @!P0 NANOSLEEP.SYNCS 0x989680 ;  /* 0x009896800000895d */ /* 0x008fea0003900000 */
[----:B------:R-:W3:Y:S02]  /*a710*/  @!P0 SYNCS.PHASECHK.TRANS64 P0, [R3+URZ], R0 ;  /* 0x00000000030085a7 */ /* 0x000ee4000800007f */
[----:B---3--:R-:W-:Y:S05]  /*a720*/  @!P0 BRA `(.L_x_338) ;  /* 0xfffffffc00f08947 */ /* 0x008fea000383ffff */
.L_x_315:
[----:B------:R-:W-:Y:S05]  /*a730*/  BSYNC B0 ;  /* 0x0000000000007941 */ /* 0x000fea0003800000 */
.L_x_314:
[----:B------:R-:W-:Y:S05]  /*a740*/  EXIT ;  /* 0x000000000000794d */ /* 0x000fea0003800000 */
.L_x_20:
[----:B-1----:R1:W2:Y:S02]  /*a750*/  SYNCS.PHASECHK.TRANS64.TRYWAIT P0, [R161+URZ], R0 ;  /* 0x00000000a10075a7 */ /* 0x0022a4000800017f */
[----:B--2---:R-:W-:Y:S05]  /*a760*/  @!P0 NANOSLEEP.SYNCS 0x989680 ;  /* 0x009896800000895d */ /* 0x004fea0003900000 */
[----:B------:R-:W2:Y:S02]  /*a770*/  @!P0 SYNCS.PHASECHK.TRANS64 P0, [R161+URZ], R0 ;  /* 0x00000000a10085a7 */ /* 0x000ea4000800007f */
[----:B--2---:R-:W-:Y:S05]  /*a780*/  @!P0 BRA `(.L_x_20) ;  /* 0xfffffffc00f08947 */ /* 0x004fea000383ffff */
[----:B------:R-:W-:Y:S05]  /*a790*/  BRA `(.L_x_339) ;  /* 0xffffff7000687947 */ /* 0x000fea000383ffff */
.L_x_25:
[----:B--2---:R2:W3:Y:S02]  /*a7a0*/  SYNCS.PHASECHK.TRANS64.TRYWAIT P1, [R3+URZ], R0 ;  /* 0x00000000030075a7 */ /* 0x0044e4000802017f */
[----:B---3--:R-:W-:Y:S05]  /*a7b0*/  @!P1 NANOSLEEP.SYNCS 0x989680 ;  /* 0x009896800000995d */ /* 0x008fea0003900000 */
[----:B------:R-:W3:Y:S02]  /*a7c0*/  @!P1 SYNCS.PHASECHK.TRANS64 P1, [R3+URZ], R0 ;  /* 0x00000000030095a7 */ /* 0x000ee4000802007f */
[----:B---3--:R-:W-:Y:S05]  /*a7d0*/  @!P1 BRA `(.L_x_25) ;  /* 0xfffffffc00f09947 */ /* 0x008fea000383ffff */
[----:B------:R-:W-:Y:S05]  /*a7e0*/  BRA `(.L_x_24) ;  /* 0xffffff7000d87947 */ /* 0x000fea000383ffff */
.L_x_30:
[----:B--2---:R-:W-:-:S04]  /*a7f0*/  IMAD.U32 R5, RZ, RZ, UR4 ;  /* 0x00000004ff057e24 */ /* 0x004fc8000f8e00ff */
[----:B------:R2:W3:Y:S03]  /*a800*/  SYNCS.PHASECHK.TRANS64.TRYWAIT P1, [R5+URZ], R4 ;  /* 0x00000004050075a7 */ /* 0x0004e6000802017f */
[----:B---3--:R-:W-:Y:S05]  /*a810*/  @!P1 NANOSLEEP.SYNCS 0x989680 ;  /* 0x009896800000995d */ /* 0x008fea0003900000 */
[----:B------:R-:W3:Y:S02]  /*a820*/  @!P1 SYNCS.PHASECHK.TRANS64 P1, [R5+URZ], R4 ;  /* 0x00000004050095a7 */ /* 0x000ee4000802007f */
[----:B---3--:R-:W-:Y:S05]  /*a830*/  @!P1 BRA `(.L_x_30) ;  /* 0xfffffffc00ec9947 */ /* 0x008fea000383ffff */
[----:B------:R-:W-:Y:S05]  /*a840*/  BRA `(.L_x_29) ;  /* 0xffffff74004c7947 */ /* 0x000fea000383ffff */
.L_x_36:
[----:B-1----:R1:W2:Y:S02]  /*a850*/  SYNCS.PHASECHK.TRANS64.TRYWAIT P0, [R161+URZ+0x10], R0 ;  /* 0x00001000a10075a7 */ /* 0x0022a4000800017f */
[----:B--2---:R-:W-:Y:S05]  /*a860*/  @!P0 NANOSLEEP.SYNCS 0x989680 ;  /* 0x009896800000895d */ /* 0x004fea0003900000 */
[----:B------:R-:W2:Y:S02]  /*a870*/  @!P0 SYNCS.PHASECHK.TRANS64 P0, [R161+URZ+0x10], R0 ;  /* 0x00001000a10085a7 */ /* 0x000ea4000800007f */
[----:B--2---:R-:W-:Y:S05]  /*a880*/  @!P0 BRA `(.L_x_36) ;  /* 0xfffffffc00f08947 */ /* 0x004fea000383ffff */
[----:B------:R-:W-:Y:S05]  /*a890*/  BRA `(.L_x_340) ;  /* 0xffffff78003c7947 */ /* 0x000fea000383ffff */
.L_x_301:
[----:B------:R-:W-:Y:S01]  /*a8a0*/  BSSY B1, `(.L_x_341) ;  /* 0x0000006000017945 */ /* 0x000fe20003800000 */
[----:B------:R-:W-:-:S07]  /*a8b0*/  IMAD.MOV.U32 R15, RZ, RZ, -0x1 ;  /* 0xffffffffff0f7424 */ /* 0x000fce00078e00ff */
[----:B-----5:R-:W-:Y:S05]  /*a8c0*/  WARPSYNC.COLLECTIVE R15, `(.L_x_342) ;  /* 0x000000000f0c7348 */ /* 0x020fea0003c00000 */
[----:B------:R-:W-:Y:S02]  /*a8d0*/  ELECT P6, UR62, PT ;  /* 0x00000000003e782f */ /* 0x000fe400038c0000 */
[----:B------:R-:W-:Y:S01]  /*a8e0*/  MOV R14, UR62 ;  /* 0x0000003e000e7c02 */ /* 0x000fe20008000f00 */
[----:B-----5:R-:W-:Y:S10]  /*a8f0*/  ENDCOLLECTIVE ;  /* 0x000000000000791b */ /* 0x020ff40003800000 */
.L_x_342:
[----:B------:R-:W-:Y:S05]  /*a900*/  BSYNC B1 ;  /* 0x0000000000017941 */ /* 0x000fea0003800000 */
.L_x_341:
[----:B------:R-:W-:Y:S05]  /*a910*/  BRA `(.L_x_343) ;  /* 0xffffffe400707947 */ /* 0x000fea000383ffff */
.L_x_304:
[----:B0-----:R0:W1:Y:S02]  /*a920*/  SYNCS.PHASECHK.TRANS64.TRYWAIT P1, [R10+URZ+0xb0], R5 ;  /* 0x0000b0050a0075a7 */ /* 0x001064000802017f */
[----:B-1----:R-:W-:Y:S05]  /*a930*/  @!P1 NANOSLEEP.SYNCS 0x989680 ;  /* 0x009896800000995d */ /* 0x002fea0003900000 */
[----:B------:R-:W1:Y:S02]  /*a940*/  @!P1 SYNCS.PHASECHK.TRANS64 P1, [R10+URZ+0xb0], R5 ;  /* 0x0000b0050a0095a7 */ /* 0x000e64000802007f */
[----:B-1----:R-:W-:Y:S05]  /*a950*/  @!P1 BRA `(.L_x_304) ;  /* 0xfffffffc00f09947 */ /* 0x002fea000383ffff */
[----:B------:R-:W-:Y:S05]  /*a960*/  BRA `(.L_x_344) ;  /* 0xffffffe400a87947 */ /* 0x000fea000383ffff */
.L_x_313:
[----:B------:R-:W-:Y:S01]  /*a970*/  BSSY B0, `(.L_x_345) ;  /* 0x0000006000007945 */ /* 0x000fe20003800000 */
[----:B------:R-:W-:-:S07]  /*a980*/  IMAD.MOV.U32 R15, RZ, RZ, -0x1 ;  /* 0xffffffffff0f7424 */ /* 0x000fce00078e00ff */
[----:B-----5:R-:W-:Y:S05]  /*a990*/  WARPSYNC.COLLECTIVE R15, `(.L_x_346) ;  /* 0x000000000f0c7348 */ /* 0x020fea0003c00000 */
[----:B------:R-:W-:Y:S02]  /*a9a0*/  ELECT P6, UR62, PT ;  /* 0x00000000003e782f */ /* 0x000fe400038c0000 */
[----:B------:R-:W-:Y:S01]  /*a9b0*/  MOV R14, UR62 ;  /* 0x0000003e000e7c02 */ /* 0x000fe20008000f00 */
[----:B-----5:R-:W-:Y:S10]  /*a9c0*/  ENDCOLLECTIVE ;  /* 0x000000000000791b */ /* 0x020ff40003800000 */
.L_x_346:
[----:B------:R-:W-:Y:S05]  /*a9d0*/  BSYNC B0 ;  /* 0x0000000000007941 */ /* 0x000fea0003800000 */
.L_x_345:
[----:B------:R-:W-:Y:S05]  /*a9e0*/  BRA `(.L_x_347) ;  /* 0xfffffff0001c7947 */ /* 0x000fea000383ffff */
.L_x_317:
[----:B0-----:R0:W1:Y:S02]  /*a9f0*/  SYNCS.PHASECHK.TRANS64.TRYWAIT P0, [R9+URZ], R4 ;  /* 0x00000004090075a7 */ /* 0x001064000800017f */
[----:B-1----:R-:W-:Y:S05]  /*aa00*/  @!P0 NANOSLEEP.SYNCS 0x989680 ;  /* 0x009896800000895d */ /* 0x002fea0003900000 */
[----:B------:R-:W1:Y:S02]  /*aa10*/  @!P0 SYNCS.PHASECHK.TRANS64 P0, [R9+URZ], R4 ;  /* 0x00000004090085a7 */ /* 0x000e64000800007f */
[----:B-1----:R-:W-:Y:S05]  /*aa20*/  @!P0 BRA `(.L_x_317) ;  /* 0xfffffffc00f08947 */ /* 0x002fea000383ffff */
[----:B------:R-:W-:Y:S05]  /*aa30*/  BRA `(.L_x_348) ;  /* 0xfffffff0005c7947 */ /* 0x000fea000383ffff */
.L_x_318:
[----:B0-----:R0:W1:Y:S02]  /*aa40*/  SYNCS.PHASECHK.TRANS64.TRYWAIT P0, [R8+URZ], R5 ;  /* 0x00000005080075a7 */ /* 0x001064000800017f */
[----:B-1----:R-:W-:Y:S05]  /*aa50*/  @!P0 NANOSLEEP.SYNCS 0x989680 ;  /* 0x009896800000895d */ /* 0x002fea0003900000 */
[----:B------:R-:W1:Y:S02]  /*aa60*/  @!P0 SYNCS.PHASECHK.TRANS64 P0, [R8+URZ], R5 ;  /* 0x00000005080085a7 */ /* 0x000e64000800007f */
[----:B-1----:R-:W-:Y:S05]  /*aa70*/  @!P0 BRA `(.L_x_318) ;  /* 0xfffffffc00f08947 */ /* 0x002fea000383ffff */
[----:B------:R-:W-:Y:S05]  /*aa80*/  BRA `(.L_x_349) ;  /* 0xfffffff0006c7947 */ /* 0x000fea000383ffff */
.L_x_319:
[----:B0-----:R0:W1:Y:S02]  /*aa90*/  SYNCS.PHASECHK.TRANS64.TRYWAIT P0, [R9+URZ], R4 ;  /* 0x00000004090075a7 */ /* 0x001064000800017f */
[----:B-1----:R-:W-:Y:S05]  /*aaa0*/  @!P0 NANOSLEEP.SYNCS 0x989680 ;  /* 0x009896800000895d */ /* 0x002fea0003900000 */
[----:B------:R-:W1:Y:S02]  /*aab0*/  @!P0 SYNCS.PHASECHK.TRANS64 P0, [R9+URZ], R4 ;  /* 0x00000004090085a7 */ /* 0x000e64000800007f */
[----:B-1----:R-:W-:Y:S05]  /*aac0*/  @!P0 BRA `(.L_x_319) ;  /* 0xfffffffc00f08947 */ /* 0x002fea000383ffff */
[----:B------:R-:W-:Y:S05]  /*aad0*/  BRA `(.L_x_350) ;  /* 0xfffffff0007c7947 */ /* 0x000fea000383ffff */
.L_x_320:
[----:B0-----:R0:W1:Y:S02]  /*aae0*/  SYNCS.PHASECHK.TRANS64.TRYWAIT P0, [R8+URZ], R5 ;  /* 0x00000005080075a7 */ /* 0x001064000800017f */
[----:B-1----:R-:W-:Y:S05]  /*aaf0*/  @!P0 NANOSLEEP.SYNCS 0x989680 ;  /* 0x009896800000895d */ /* 0x002fea0003900000 */
[----:B------:R-:W1:Y:S02]  /*ab00*/  @!P0 SYNCS.PHASECHK.TRANS64 P0, [R8+URZ], R5 ;  /* 0x00000005080085a7 */ /* 0x000e64000800007f */
[----:B-1----:R-:W-:Y:S05]  /*ab10*/  @!P0 BRA `(.L_x_320) ;  /* 0xfffffffc00f08947 */ /* 0x002fea000383ffff */
[----:B------:R-:W-:Y:S05]  /*ab20*/  BRA `(.L_x_351) ;  /* 0xfffffff0008c7947 */ /* 0x000fea000383ffff */
.L_x_321:
[----:B0-----:R0:W1:Y:S02]  /*ab30*/  SYNCS.PHASECHK.TRANS64.TRYWAIT P0, [R9+URZ], R4 ;  /* 0x00000004090075a7 */ /* 0x001064000800017f */
[----:B-1----:R-:W-:Y:S05]  /*ab40*/  @!P0 NANOSLEEP.SYNCS 0x989680 ;  /* 0x009896800000895d */ /* 0x002fea0003900000 */
[----:B------:R-:W1:Y:S02]  /*ab50*/  @!P0 SYNCS.PHASECHK.TRANS64 P0, [R9+URZ], R4 ;  /* 0x00000004090085a7 */ /* 0x000e64000800007f */
[----:B-1----:R-:W-:Y:S05]  /*ab60*/  @!P0 BRA `(.L_x_321) ;  /* 0xfffffffc00f08947 */ /* 0x002fea000383ffff */
[----:B------:R-:W-:Y:S05]  /*ab70*/  BRA `(.L_x_352) ;  /* 0xfffffff0009c7947 */ /* 0x000fea000383ffff */
.L_x_322:
[----:B0-----:R0:W1:Y:S02]  /*ab80*/  SYNCS.PHASECHK.TRANS64.TRYWAIT P0, [R8+URZ], R5 ;  /* 0x00000005080075a7 */ /* 0x001064000800017f */
[----:B-1----:R-:W-:Y:S05]  /*ab90*/  @!P0 NANOSLEEP.SYNCS 0x989680 ;  /* 0x009896800000895d */ /* 0x002fea0003900000 */
[----:B------:R-:W1:Y:S02]  /*aba0*/  @!P0 SYNCS.PHASECHK.TRANS64 P0, [R8+URZ], R5 ;  /* 0x00000005080085a7 */ /* 0x000e64000800007f */
[----:B-1----:R-:W-:Y:S05]  /*abb0*/  @!P0 BRA `(.L_x_322) ;  /* 0xfffffffc00f08947 */ /* 0x002fea000383ffff */
[----:B------:R-:W-:Y:S05]  /*abc0*/  BRA `(.L_x_353) ;  /* 0xfffffff000ac7947 */ /* 0x000fea000383ffff */
.L_x_323:
[----:B0-----:R0:W1:Y:S02]  /*abd0*/  SYNCS.PHASECHK.TRANS64.TRYWAIT P0, [R9+URZ], R4 ;  /* 0x00000004090075a7 */ /* 0x001064000800017f */
[----:B-1----:R-:W-:Y:S05]  /*abe0*/  @!P0 NANOSLEEP.SYNCS 0x989680 ;  /* 0x009896800000895d */ /* 0x002fea0003900000 */
[----:B------:R-:W1:Y:S02]  /*abf0*/  @!P0 SYNCS.PHASECHK.TRANS64 P0, [R9+URZ], R4 ;  /* 0x00000004090085a7 */ /* 0x000e64000800007f */
[----:B-1----:R-:W-:Y:S05]  /*ac00*/  @!P0 BRA `(.L_x_323) ;  /* 0xfffffffc00f08947 */ /* 0x002fea000383ffff */
[----:B------:R-:W-:Y:S05]  /*ac10*/  BRA `(.L_x_354) ;  /* 0xfffffff000bc7947 */ /* 0x000fea000383ffff */
.L_x_324:
[----:B0-----:R0:W1:Y:S02]  /*ac20*/  SYNCS.PHASECHK.TRANS64.TRYWAIT P0, [R8+URZ], R5 ;  /* 0x00000005080075a7 */ /* 0x001064000800017f */
[----:B-1----:R-:W-:Y:S05]  /*ac30*/  @!P0 NANOSLEEP.SYNCS 0x989680 ;  /* 0x009896800000895d */ /* 0x002fea0003900000 */
[----:B------:R-:W1:Y:S02]  /*ac40*/  @!P0 SYNCS.PHASECHK.TRANS64 P0, [R8+URZ], R5 ;  /* 0x00000005080085a7 */ /* 0x000e64000800007f */
[----:B-1----:R-:W-:Y:S05]  /*ac50*/  @!P0 BRA `(.L_x_324) ;  /* 0xfffffffc00f08947 */ /* 0x002fea000383ffff */
[----:B------:R-:W-:Y:S05]  /*ac60*/  BRA `(.L_x_355) ;  /* 0xfffffff000cc7947 */ /* 0x000fea000383ffff */
.L_x_325:
[----:B0-----:R0:W1:Y:S02]  /*ac70*/  SYNCS.PHASECHK.TRANS64.TRYWAIT P0, [R9+URZ], R4 ;  /* 0x00000004090075a7 */ /* 0x001064000800017f */
[----:B-1----:R-:W-:Y:S05]  /*ac80*/  @!P0 NANOSLEEP.SYNCS 0x989680 ;  /* 0x009896800000895d */ /* 0x002fea0003900000 */
[----:B------:R-:W1:Y:S02]  /*ac90*/  @!P0 SYNCS.PHASECHK.TRANS64 P0, [R9+URZ], R4 ;  /* 0x00000004090085a7 */ /* 0x000e64000800007f */
[----:B-1----:R-:W-:Y:S05]  /*aca0*/  @!P0 BRA `(.L_x_325) ;  /* 0xfffffffc00f08947 */ /* 0x002fea000383ffff */
[----:B------:R-:W-:Y:S05]  /*acb0*/  BRA `(.L_x_356) ;  /* 0xfffffff000dc7947 */ /* 0x000fea000383ffff */
.L_x_326:
[----:B0-----:R0:W1:Y:S02]  /*acc0*/  SYNCS.PHASECHK.TRANS64.TRYWAIT P0, [R8+URZ], R5 ;  /* 0x00000005080075a7 */ /* 0x001064000800017f */
[----:B-1----:R-:W-:Y:S05]  /*acd0*/  @!P0 NANOSLEEP.SYNCS 0x989680 ;  /* 0x009896800000895d */ /* 0x002fea0003900000 */
[----:B------:R-:W1:Y:S02]  /*ace0*/  @!P0 SYNCS.PHASECHK.TRANS64 P0, [R8+URZ], R5 ;  /* 0x00000005080085a7 */ /* 0x000e64000800007f */
[----:B-1----:R-:W-:Y:S05]  /*acf0*/  @!P0 BRA `(.L_x_326) ;  /* 0xfffffffc00f08947 */ /* 0x002fea000383ffff */
[----:B------:R-:W-:Y:S05]  /*ad00*/  BRA `(.L_x_357) ;  /* 0xfffffff000ec7947 */ /* 0x000fea000383ffff */
.L_x_327:
[----:B0-----:R0:W1:Y:S02]  /*ad10*/  SYNCS.PHASECHK.TRANS64.TRYWAIT P0, [R9+URZ], R4 ;  /* 0x00000004090075a7 */ /* 0x001064000800017f */
[----:B-1----:R-:W-:Y:S05]  /*ad20*/  @!P0 NANOSLEEP.SYNCS 0x989680 ;  /* 0x009896800000895d */ /* 0x002fea0003900000 */
[----:B------:R-:W1:Y:S02]  /*ad30*/  @!P0 SYNCS.PHASECHK.TRANS64 P0, [R9+URZ], R4 ;  /* 0x00000004090085a7 */ /* 0x000e64000800007f */
[----:B-1----:R-:W-:Y:S05]  /*ad40*/  @!P0 BRA `(.L_x_327) ;  /* 0xfffffffc00f08947 */ /* 0x002fea000383ffff */
[----:B------:R-:W-:Y:S05]  /*ad50*/  BRA `(.L_x_358) ;  /* 0xfffffff000fc7947 */ /* 0x000fea000383ffff */
.L_x_328:
[----:B0-----:R0:W1:Y:S02]  /*ad60*/  SYNCS.PHASECHK.TRANS64.TRYWAIT P0, [R8+URZ], R5 ;  /* 0x00000005080075a7 */ /* 0x001064000800017f */
[----:B-1----:R-:W-:Y:S05]  /*ad70*/  @!P0 NANOSLEEP.SYNCS 0x989680 ;  /* 0x009896800000895d */ /* 0x002fea0003900000 */
[----:B------:R-:W1:Y:S02]  /*ad80*/  @!P0 SYNCS.PHASECHK.TRANS64 P0, [R8+URZ], R5 ;  /* 0x00000005080085a7 */ /* 0x000e64000800007f */
[----:B-1----:R-:W-:Y:S05]  /*ad90*/  @!P0 BRA `(.L_x_328) ;  /* 0xfffffffc00f08947 */ /* 0x002fea000383ffff */
[----:B------:R-:W-:Y:S05]  /*ada0*/  BRA `(.L_x_359) ;  /* 0xfffffff4000c7947 */ /* 0x000fea000383ffff */
.L_x_329:
[----:B0-----:R0:W1:Y:S02]  /*adb0*/  SYNCS.PHASECHK.TRANS64.TRYWAIT P0, [R9+URZ], R4 ;  /* 0x00000004090075a7 */ /* 0x001064000800017f */
[----:B-1----:R-:W-:Y:S05]  /*adc0*/  @!P0 NANOSLEEP.SYNCS 0x989680 ;  /* 0x009896800000895d */ /* 0x002fea0003900000 */
[----:B------:R-:W1:Y:S02]  /*add0*/  @!P0 SYNCS.PHASECHK.TRANS64 P0, [R9+URZ], R4 ;  /* 0x00000004090085a7 */ /* 0x000e64000800007f */
[----:B-1----:R-:W-:Y:S05]  /*ade0*/  @!P0 BRA `(.L_x_329) ;  /* 0xfffffffc00f08947 */ /* 0x002fea000383ffff */
[----:B------:R-:W-:Y:S05]  /*adf0*/  BRA `(.L_x_360) ;  /* 0xfffffff4001c7947 */ /* 0x000fea000383ffff */
.L_x_330:
[----:B0-----:R0:W1:Y:S02]  /*ae00*/  SYNCS.PHASECHK.TRANS64.TRYWAIT P0, [R8+URZ], R5 ;  /* 0x00000005080075a7 */ /* 0x001064000800017f */
[----:B-1----:R-:W-:Y:S05]  /*ae10*/  @!P0 NANOSLEEP.SYNCS 0x989680 ;  /* 0x009896800000895d */ /* 0x002fea0003900000 */
[----:B------:R-:W1:Y:S02]  /*ae20*/  @!P0 SYNCS.PHASECHK.TRANS64 P0, [R8+URZ], R5 ;  /* 0x00000005080085a7 */ /* 0x000e64000800007f */
[----:B-1----:R-:W-:Y:S05]  /*ae30*/  @!P0 BRA `(.L_x_330) ;  /* 0xfffffffc00f08947 */ /* 0x002fea000383ffff */
[----:B------:R-:W-:Y:S05]  /*ae40*/  BRA `(.L_x_361) ;  /* 0xfffffff4002c7947 */ /* 0x000fea000383ffff */
.L_x_331:
[----:B0-----:R0:W1:Y:S02]  /*ae50*/  SYNCS.PHASECHK.TRANS64.TRYWAIT P0, [R9+URZ], R4 ;  /* 0x00000004090075a7 */ /* 0x001064000800017f */
[----:B-1----:R-:W-:Y:S05]  /*ae60*/  @!P0 NANOSLEEP.SYNCS 0x989680 ;  /* 0x009896800000895d */ /* 0x002fea0003900000 */
[----:B------:R-:W1:Y:S02]  /*ae70*/  @!P0 SYNCS.PHASECHK.TRANS64 P0, [R9+URZ], R4 ;  /* 0x00000004090085a7 */ /* 0x000e64000800007f */
[----:B-1----:R-:W-:Y:S05]  /*ae80*/  @!P0 BRA `(.L_x_331) ;  /* 0xfffffffc00f08947 */ /* 0x002fea000383ffff */
[----:B------:R-:W-:Y:S05]  /*ae90*/  BRA `(.L_x_362) ;  /* 0xfffffff4003c7947 */ /* 0x000fea000383ffff */
.L_x_332:
[----:B0-----:R0:W1:Y:S02]  /*aea0*/  SYNCS.PHASECHK.TRANS64.TRYWAIT P0, [R8+URZ], R5 ;  /* 0x00000005080075a7 */ /* 0x001064000800017f */
[----:B-1----:R-:W-:Y:S05]  /*aeb0*/  @!P0 NANOSLEEP.SYNCS 0x989680 ;  /* 0x009896800000895d */ /* 0x002fea0003900000 */
[----:B------:R-:W1:Y:S02]  /*aec0*/  @!P0 SYNCS.PHASECHK.TRANS64 P0, [R8+URZ], R5 ;  /* 0x00000005080085a7 */ /* 0x000e64000800007f */
[----:B-1----:R-:W-:Y:S05]  /*aed0*/  @!P0 BRA `(.L_x_332) ;  /* 0xfffffffc00f08947 */ /* 0x002fea000383ffff */
[----:B------:R-:W-:Y:S05]  /*aee0*/  BRA `(.L_x_363) ;  /* 0xfffffff4004c7947 */ /* 0x000fea000383ffff */
.L_x_333:
[----:B0-----:R0:W1:Y:S02]  /*aef0*/  SYNCS.PHASECHK.TRANS64.TRYWAIT P0, [R9+URZ], R4 ;  /* 0x00000004090075a7 */ /* 0x001064000800017f */
[----:B-1----:R-:W-:Y:S05]  /*af00*/  @!P0 NANOSLEEP.SYNCS 0x989680 ;  /* 0x009896800000895d */ /* 0x002fea0003900000 */
[----:B------:R-:W1:Y:S02]  /*af10*/  @!P0 SYNCS.PHASECHK.TRANS64 P0, [R9+URZ], R4 ;  /* 0x00000004090085a7 */ /* 0x000e64000800007f */
[----:B-1----:R-:W-:Y:S05]  /*af20*/  @!P0 BRA `(.L_x_333) ;  /* 0xfffffffc00f08947 */ /* 0x002fea000383ffff */
[----:B------:R-:W-:Y:S05]  /*af30*/  BRA `(.L_x_364) ;  /* 0xfffffff4005c7947 */ /* 0x000fea000383ffff */
.L_x_334:
[----:B0-----:R0:W1:Y:S02]  /*af40*/  SYNCS.PHASECHK.TRANS64.TRYWAIT P0, [R8+URZ], R5 ;  /* 0x00000005080075a7 */ /* 0x001064000800017f */
[----:B-1----:R-:W-:Y:S05]  /*af50*/  @!P0 NANOSLEEP.SYNCS 0x989680 ;  /* 0x009896800000895d */ /* 0x002fea0003900000 */
[----:B------:R-:W1:Y:S02]  /*af60*/  @!P0 SYNCS.PHASECHK.TRANS64 P0, [R8+URZ], R5 ;  /* 0x00000005080085a7 */ /* 0x000e64000800007f */
[----:B-1----:R-:W-:Y:S05]  /*af70*/  @!P0 BRA `(.L_x_334) ;  /* 0xfffffffc00f08947 */ /* 0x002fea000383ffff */
[----:B------:R-:W-:Y:S05]  /*af80*/  BRA `(.L_x_365) ;  /* 0xfffffff4006c7947 */ /* 0x000fea000383ffff */
.L_x_335:
[----:B0-----:R0:W1:Y:S02]  /*af90*/  SYNCS.PHASECHK.TRANS64.TRYWAIT P0, [R9+URZ], R4 ;  /* 0x00000004090075a7 */ /* 0x001064000800017f */
[----:B-1----:R-:W-:Y:S05]  /*afa0*/  @!P0 NANOSLEEP.SYNCS 0x989680 ;  /* 0x009896800000895d */ /* 0x002fea0003900000 */
[----:B------:R-:W1:Y:S02]  /*afb0*/  @!P0 SYNCS.PHASECHK.TRANS64 P0, [R9+URZ], R4 ;  /* 0x00000004090085a7 */ /* 0x000e64000800007f */
[----:B-1----:R-:W-:Y:S05]  /*afc0*/  @!P0 BRA `(.L_x_335) ;  /* 0xfffffffc00f08947 */ /* 0x002fea000383ffff */
[----:B------:R-:W-:Y:S05]  /*afd0*/  BRA `(.L_x_366) ;  /* 0xfffffff4007c7947 */ /* 0x000fea000383ffff */
.L_x_336:
[----:B0-----:R0:W1:Y:S02]  /*afe0*/  SYNCS.PHASECHK.TRANS64.TRYWAIT P0, [R8+URZ], R5 ;  /* 0x00000005080075a7 */ /* 0x001064000800017f */
[----:B-1----:R-:W-:Y:S05]  /*aff0*/  @!P0 NANOSLEEP.SYNCS 0x989680 ;  /* 0x009896800000895d */ /* 0x002fea0003900000 */
[----:B------:R-:W1:Y:S02]  /*b000*/  @!P0 SYNCS.PHASECHK.TRANS64 P0, [R8+URZ], R5 ;  /* 0x00000005080085a7 */ /* 0x000e64000800007f */
[----:B-1----:R-:W-:Y:S05]  /*b010*/  @!P0 BRA `(.L_x_336) ;  /* 0xfffffffc00f08947 */ /* 0x002fea000383ffff */
[----:B------:R-:W-:Y:S05]  /*b020*/  BRA `(.L_x_367) ;  /* 0xfffffff4008c7947 */ /* 0x000fea000383ffff */
.L_x_337:
[----:B-1----:R1:W2:Y:S02]  /*b030*/  SYNCS.PHASECHK.TRANS64.TRYWAIT P0, [R11+URZ], R6 ;  /* 0x000000060b0075a7 */ /* 0x0022a4000800017f */
[----:B--2---:R-:W-:Y:S05]  /*b040*/  @!P0 NANOSLEEP.SYNCS 0x989680 ;  /* 0x009896800000895d */ /* 0x004fea0003900000 */
[----:B------:R-:W2:Y:S02]  /*b050*/  @!P0 SYNCS.PHASECHK.TRANS64 P0, [R11+URZ], R6 ;  /* 0x000000060b0085a7 */ /* 0x000ea4000800007f */
[----:B--2---:R-:W-:Y:S05]  /*b060*/  @!P0 BRA `(.L_x_337) ;  /* 0xfffffffc00f08947 */ /* 0x004fea000383ffff */
[----:B------:R-:W-:Y:S05]  /*b070*/  BRA `(.L_x_368) ;  /* 0xfffffff400947947 */ /* 0x000fea000383ffff */
.L_x_369:
[----:B------:R-:W-:-:S00]  /*b080*/  BRA `(.L_x_369) ;  /* 0xfffffffc00fc7947 */ /* 0x000fc0000383ffff */
[----:B------:R-:W-:-:S00]  /*b090*/  NOP ;  /* 0x0000000000007918 */ /* 0x000fc00000000000 */
        /* <DEDUP_REMOVED lines=14> */
.L_x_370:


//--------------------- .nv.global.init           --------------------------
	.section	.nv.global.init,"aw",@progbits
.nv.global.init:
	.type		$str$22,@object
	.size		$str$22,($str$23 - $str$22)
$str$22:
        /*0000*/ 	.byte	0x6b, 0x5f, 0x74, 0x69, 0x6c, 0x65, 0x5f, 0x63, 0x6f, 0x75, 0x6e, 0x74, 0x20, 0x3e, 0x3d, 0x20
        /*0010*/ 	.byte	0x31, 0x00
	.type		$str$23,@object
	.size		$str$23,(__unnamed_1 - $str$23)
$str$23:
        /*0012*/ 	.byte	0x2f, 0x74, 0x6d, 0x70, 0x2f, 0x63, 0x75, 0x74, 0x6c, 0x61, 0x73, 0x73, 0x5f, 0x73, 0x77, 0x65
        /*0022*/ 	.byte	0x65, 0x70, 0x5f, 0x73, 0x72, 0x63, 0x2f, 0x69, 0x6e, 0x63, 0x6c, 0x75, 0x64, 0x65, 0x2f, 0x63
        /*0032*/ 	.byte	0x75, 0x74, 0x6c, 0x61, 0x73, 0x73, 0x2f, 0x67, 0x65, 0x6d, 0x6d, 0x2f, 0x63, 0x6f, 0x6c, 0x6c
        /*0042*/ 	.byte	0x65, 0x63, 0x74, 0x69, 0x76, 0x65, 0x2f, 0x73, 0x6d, 0x39, 0x30, 0x5f, 0x6d, 0x6d, 0x61, 0x5f
        /*0052*/ 	.byte	0x74, 0x6d, 0x61, 0x5f, 0x67, 0x6d, 0x6d, 0x61, 0x5f, 0x73, 0x73, 0x5f, 0x77, 0x61, 0x72, 0x70
        /*0062*/ 	.byte	0x73, 0x70, 0x65, 0x63, 0x69, 0x61, 0x6c, 0x69, 0x7a, 0x65, 0x64, 0x2e, 0x68, 0x70, 0x70, 0x00
	.type		__unnamed_1,@object
	.size		__unnamed_1,(.L_0 - __unnamed_1)
__unnamed_1:
        /*0072*/ 	.byte	0x76, 0x6f, 0x69, 0x64, 0x20, 0x63, 0x75, 0x74, 0x6c, 0x61, 0x73, 0x73, 0x3a, 0x3a, 0x67, 0x65
        /* <DEDUP_REMOVED lines=173> */
        /*0b52*/ 	.byte	0x00
.L_0:


//--------------------- .nv.shared._ZN7cutlass13device_kernelINS_4gemm6kernel13GemmUniversalIN4cute5tupleIJiiiiEEENS1_10collective13CollectiveMmaINS1_34MainloopSm90TmaGmmaWarpSpecializedILi22ENS5_IJNS4_1CILi2EEESB_NSA_ILi1EEEEEENS1_32KernelTmaWarpSpecializedPingpongEEENS5_IJNSA_ILi64EEENSA_ILi256EEENSA_ILi32EEEEEEaNS5_IJlSC_lEEEaSK_NS4_8TiledMMAINS4_8MMA_AtomIJNS4_4SM904GMMA27MMA_64x256x32_S32S8S8_SS_TNEEEENS4_6LayoutINS5_IJSC_SC_SC_EEENS5_IJNSA_ILi0EEEST_ST_EEEEENS5_IJNS4_10UnderscoreESW_SW_EEEEENS4_23SM90_TMA_LOAD_MULTICASTENS4_14ComposedLayoutINS4_7SwizzleILi1ELi4ELi3EEENS4_18smem_ptr_flag_bitsILi8EEENSR_INS5_IJNSA_ILi8EEESI_EEENS5_IJSI_SC_EEEEEEEvNS4_8identityESZ_S19_vS1A_EENS_8epilogue10collective6detail29Sm90TmaWarpSpecializedAdapterINS1D_15DefaultEpilogueIaSK_SK_NS1C_6thread17LinearCombinationIaLi1EiiLNS1H_9ScaleType4KindE0ELNS_15FloatRoundStyleE2EaEENS1_15EpilogueDefaultEEEEEvvEEEEvNT_6ParamsE --------------------------
	.section	.nv.shared._ZN7cutlass13device_kernelINS_4gemm6kernel13GemmUniversalIN4cute5tupleIJiiiiEEENS1_10collective13CollectiveMmaINS1_34MainloopSm90TmaGmmaWarpSpecializedILi22ENS5_IJNS4_1CILi2EEESB_NSA_ILi1EEEEEENS1_32KernelTmaWarpSpecializedPingpongEEENS5_IJNSA_ILi64EEENSA_ILi256EEENSA_ILi32EEEEEEaNS5_IJlSC_lEEEaSK_NS4_8TiledMMAINS4_8MMA_AtomIJNS4_4SM904GMMA27MMA_64x256x32_S32S8S8_SS_TNEEEENS4_6LayoutINS5_IJSC_SC_SC_EEENS5_IJNSA_ILi0EEEST_ST_EEEEENS5_IJNS4_10UnderscoreESW_SW_EEEEENS4_23SM90_TMA_LOAD_MULTICASTENS4_14ComposedLayoutINS4_7SwizzleILi1ELi4ELi3EEENS4_18smem_ptr_flag_bitsILi8EEENSR_INS5_IJNSA_ILi8EEESI_EEENS5_IJSI_SC_EEEEEEEvNS4_8identityESZ_S19_vS1A_EENS_8epilogue10collective6detail29Sm90TmaWarpSpecializedAdapterINS1D_15DefaultEpilogueIaSK_SK_NS1C_6thread17LinearCombinationIaLi1EiiLNS1H_9ScaleType4KindE0ELNS_15FloatRoundStyleE2EaEENS1_15EpilogueDefaultEEEEEvvEEEEvNT_6ParamsE,"aw",@nobits
	.sectionflags	@""
	.align	16
	.zero		1024


//--------------------- .nv.shared.reserved.0     --------------------------
	.section	.nv.shared.reserved.0,"aw",@nobits
	.weak		__nv_reservedSMEM_offset_0_alias
	.size		__nv_reservedSMEM_offset_0_alias, 0, 0
	.other		__nv_reservedSMEM_offset_0_alias,@"STO_CUDA_RESERVED_SHARED STV_DEFAULT"
__nv_reservedSMEM_offset_0_alias:
	.zero		0


//--------------------- .nv.global                --------------------------
	.section	.nv.global,"aw",@nobits
.nv.global:
	.type		_ZN39_INTERNAL_dd981468_4_k_cu_6906851a_49154cute1_E,@object
	.size		_ZN39_INTERNAL_dd981468_4_k_cu_6906851a_49154cute1_E,(_ZN39_INTERNAL_dd981468_4_k_cu_6906851a_49154cuda3std3__45__cpo6cbeginE - _ZN39_INTERNAL_dd981468_4_k_cu_6906851a_49154cute1_E)
_ZN39_INTERNAL_dd981468_4_k_cu_6906851a_49154cute1_E:
	.zero		1
	.type		_ZN39_INTERNAL_dd981468_4_k_cu_6906851a_49154cuda3std3__45__cpo6cbeginE,@object
	.size		_ZN39_INTERNAL_dd981468_4_k_cu_6906851a_49154cuda3std3__45__cpo6cbeginE,(_ZN39_INTERNAL_dd981468_4_k_cu_6906851a_49154cuda3std3__48in_placeE - _ZN39_INTERNAL_dd981468_4_k_cu_6906851a_49154cuda3std3__45__cpo6cbeginE)
_ZN39_INTERNAL_dd981468_4_k_cu_6906851a_49154cuda3std3__45__cpo6cbeginE:
	.zero		1
	.type		_ZN39_INTERNAL_dd981468_4_k_cu_6906851a_49154cuda3std3__48in_placeE,@object
	.size		_ZN39_INTERNAL_dd981468_4_k_cu_6906851a_49154cuda3std3__48in_placeE,(_ZN39_INTERNAL_dd981468_4_k_cu_6906851a_49154cuda3std6ranges3__45__cpo9iter_moveE - _ZN39_INTERNAL_dd981468_4_k_cu_6906851a_49154cuda3std3__48in_placeE)
_ZN39_INTERNAL_dd981468_4_k_cu_6906851a_49154cuda3std3__48in_placeE:
	.zero		1
	.type		_ZN39_INTERNAL_dd981468_4_k_cu_6906851a_49154cuda3std6ranges3__45__cpo9iter_moveE,@object
	.size		_ZN39_INTERNAL_dd981468_4_k_cu_6906851a_49154cuda3std6ranges3__45__cpo9iter_moveE,(_ZN39_INTERNAL_dd981468_4_k_cu_6906851a_49154cuda3std3__45__cpo5beginE - _ZN39_INTERNAL_dd981468_4_k_cu_6906851a_49154cuda3std6ranges3__45__cpo9iter_moveE)
_ZN39_INTERNAL_dd981468_4_k_cu_6906851a_49154cuda3std6ranges3__45__cpo9iter_moveE:
	.zero		1
	.type		_ZN39_INTERNAL_dd981468_4_k_cu_6906851a_49154cuda3std3__45__cpo5beginE,@object
	.size		_ZN39_INTERNAL_dd981468_4_k_cu_6906851a_49154cuda3std3__45__cpo5beginE,(_ZN39_INTERNAL_dd981468_4_k_cu_6906851a_49154cuda3std3__441_GLOBAL__N__dd981468_4_k_cu_6906851a_49156ignoreE - _ZN39_INTERNAL_dd981468_4_k_cu_6906851a_49154cuda3std3__45__cpo5beginE)
_ZN39_INTERNAL_dd981468_4_k_cu_6906851a_49154cuda3std3__45__cpo5beginE:
	.zero		1
	.type		_ZN39_INTERNAL_dd981468_4_k_cu_6906851a_49154cuda3std3__441_GLOBAL__N__dd981468_4_k_cu_6906851a_49156ignoreE,@object
	.size		_ZN39_INTERNAL_dd981468_4_k_cu_6906851a_49154cuda3std3__441_GLOBAL__N__dd981468_4_k_cu_6906851a_49156ignoreE,(_ZN39_INTERNAL_dd981468_4_k_cu_6906851a_49154cute7productE - _ZN39_INTERNAL_dd981468_4_k_cu_6906851a_49154cuda3std3__441_GLOBAL__N__dd981468_4_k_cu_6906851a_49156ignoreE)
_ZN39_INTERNAL_dd981468_4_k_cu_6906851a_49154cuda3std3__441_GLOBAL__N__dd981468_4_k_cu_6906851a_49156ignoreE:
	.zero		1
	.type		_ZN39_INTERNAL_dd981468_4_k_cu_6906851a_49154cute7productE,@object
	.size		_ZN39_INTERNAL_dd981468_4_k_cu_6906851a_49154cute7productE,(_ZN39_INTERNAL_dd981468_4_k_cu_6906851a_49154cuda3std3__45__cpo3endE - _ZN39_INTERNAL_dd981468_4_k_cu_6906851a_49154cute7productE)
_ZN39_INTERNAL_dd981468_4_k_cu_6906851a_49154cute7productE:
	.zero		1
	.type		_ZN39_INTERNAL_dd981468_4_k_cu_6906851a_49154cuda3std3__45__cpo3endE,@object
	.size		_ZN39_INTERNAL_dd981468_4_k_cu_6906851a_49154cuda3std3__45__cpo3endE,(_ZN39_INTERNAL_dd981468_4_k_cu_6906851a_49154cuda3std3__419piecewise_constructE - _ZN39_INTERNAL_dd981468_4_k_cu_6906851a_49154cuda3std3__45__cpo3endE)
_ZN39_INTERNAL_dd981468_4_k_cu_6906851a_49154cuda3std3__45__cpo3endE:
	.zero		1
	.type		_ZN39_INTERNAL_dd981468_4_k_cu_6906851a_49154cuda3std3__419piecewise_constructE,@object
	.size		_ZN39_INTERNAL_dd981468_4_k_cu_6906851a_49154cuda3std3__419piecewise_constructE,(_ZN39_INTERNAL_dd981468_4_k_cu_6906851a_49154cuda3std3__45__cpo4cendE - _ZN39_INTERNAL_dd981468_4_k_cu_6906851a_49154cuda3std3__419piecewise_constructE)
_ZN39_INTERNAL_dd981468_4_k_cu_6906851a_49154cuda3std3__419piecewise_constructE:
	.zero		1
	.type		_ZN39_INTERNAL_dd981468_4_k_cu_6906851a_49154cuda3std3__45__cpo4cendE,@object
	.size		_ZN39_INTERNAL_dd981468_4_k_cu_6906851a_49154cuda3std3__45__cpo4cendE,(_ZN39_INTERNAL_dd981468_4_k_cu_6906851a_49154cuda3std6ranges3__45__cpo4swapE - _ZN39_INTERNAL_dd981468_4_k_cu_6906851a_49154cuda3std3__45__cpo4cendE)
_ZN39_INTERNAL_dd981468_4_k_cu_6906851a_49154cuda3std3__45__cpo4cendE:
	.zero		1
	.type		_ZN39_INTERNAL_dd981468_4_k_cu_6906851a_49154cuda3std6ranges3__45__cpo4swapE,@object
	.size		_ZN39_INTERNAL_dd981468_4_k_cu_6906851a_49154cuda3std6ranges3__45__cpo4swapE,(.L_8 - _ZN39_INTERNAL_dd981468_4_k_cu_6906851a_49154cuda3std6ranges3__45__cpo4swapE)
_ZN39_INTERNAL_dd981468_4_k_cu_6906851a_49154cuda3std6ranges3__45__cpo4swapE:
	.zero		1
.L_8:


//--------------------- .nv.constant0._ZN7cutlass13device_kernelINS_4gemm6kernel13GemmUniversalIN4cute5tupleIJiiiiEEENS1_10collective13CollectiveMmaINS1_34MainloopSm90TmaGmmaWarpSpecializedILi22ENS5_IJNS4_1CILi2EEESB_NSA_ILi1EEEEEENS1_32KernelTmaWarpSpecializedPingpongEEENS5_IJNSA_ILi64EEENSA_ILi256EEENSA_ILi32EEEEEEaNS5_IJlSC_lEEEaSK_NS4_8TiledMMAINS4_8MMA_AtomIJNS4_4SM904GMMA27MMA_64x256x32_S32S8S8_SS_TNEEEENS4_6LayoutINS5_IJSC_SC_SC_EEENS5_IJNSA_ILi0EEEST_ST_EEEEENS5_IJNS4_10UnderscoreESW_SW_EEEEENS4_23SM90_TMA_LOAD_MULTICASTENS4_14ComposedLayoutINS4_7SwizzleILi1ELi4ELi3EEENS4_18smem_ptr_flag_bitsILi8EEENSR_INS5_IJNSA_ILi8EEESI_EEENS5_IJSI_SC_EEEEEEEvNS4_8identityESZ_S19_vS1A_EENS_8epilogue10collective6detail29Sm90TmaWarpSpecializedAdapterINS1D_15DefaultEpilogueIaSK_SK_NS1C_6thread17LinearCombinationIaLi1EiiLNS1H_9ScaleType4KindE0ELNS_15FloatRoundStyleE2EaEENS1_15EpilogueDefaultEEEEEvvEEEEvNT_6ParamsE --------------------------
	.section	.nv.constant0._ZN7cutlass13device_kernelINS_4gemm6kernel13GemmUniversalIN4cute5tupleIJiiiiEEENS1_10collective13CollectiveMmaINS1_34MainloopSm90TmaGmmaWarpSpecializedILi22ENS5_IJNS4_1CILi2EEESB_NSA_ILi1EEEEEENS1_32KernelTmaWarpSpecializedPingpongEEENS5_IJNSA_ILi64EEENSA_ILi256EEENSA_ILi32EEEEEEaNS5_IJlSC_lEEEaSK_NS4_8TiledMMAINS4_8MMA_AtomIJNS4_4SM904GMMA27MMA_64x256x32_S32S8S8_SS_TNEEEENS4_6LayoutINS5_IJSC_SC_SC_EEENS5_IJNSA_ILi0EEEST_ST_EEEEENS5_IJNS4_10UnderscoreESW_SW_EEEEENS4_23SM90_TMA_LOAD_MULTICASTENS4_14ComposedLayoutINS4_7SwizzleILi1ELi4ELi3EEENS4_18smem_ptr_flag_bitsILi8EEENSR_INS5_IJNSA_ILi8EEESI_EEENS5_IJSI_SC_EEEEEEEvNS4_8identityESZ_S19_vS1A_EENS_8epilogue10collective6detail29Sm90TmaWarpSpecializedAdapterINS1D_15DefaultEpilogueIaSK_SK_NS1C_6thread17LinearCombinationIaLi1EiiLNS1H_9ScaleType4KindE0ELNS_15FloatRoundStyleE2EaEENS1_15EpilogueDefaultEEEEEvvEEEEvNT_6ParamsE,"a",@progbits
	.sectionflags	@""
	.align	4
.nv.constant0._ZN7cutlass13device_kernelINS_4gemm6kernel13GemmUniversalIN4cute5tupleIJiiiiEEENS1_10collective13CollectiveMmaINS1_34MainloopSm90TmaGmmaWarpSpecializedILi22ENS5_IJNS4_1CILi2EEESB_NSA_ILi1EEEEEENS1_32KernelTmaWarpSpecializedPingpongEEENS5_IJNSA_ILi64EEENSA_ILi256EEENSA_ILi32EEEEEEaNS5_IJlSC_lEEEaSK_NS4_8TiledMMAINS4_8MMA_AtomIJNS4_4SM904GMMA27MMA_64x256x32_S32S8S8_SS_TNEEEENS4_6LayoutINS5_IJSC_SC_SC_EEENS5_IJNSA_ILi0EEEST_ST_EEEEENS5_IJNS4_10UnderscoreESW_SW_EEEEENS4_23SM90_TMA_LOAD_MULTICASTENS4_14ComposedLayoutINS4_7SwizzleILi1ELi4ELi3EEENS4_18smem_ptr_flag_bitsILi8EEENSR_INS5_IJNSA_ILi8EEESI_EEENS5_IJSI_SC_EEEEEEEvNS4_8identityESZ_S19_vS1A_EENS_8epilogue10collective6detail29Sm90TmaWarpSpecializedAdapterINS1D_15DefaultEpilogueIaSK_SK_NS1C_6thread17LinearCombinationIaLi1EiiLNS1H_9ScaleType4KindE0ELNS_15FloatRoundStyleE2EaEENS1_15EpilogueDefaultEEEEEvvEEEEvNT_6ParamsE:
	.zero		1664


//--------------------- SYMBOLS --------------------------

	.type		.nv.reservedSmem.offset0,@object
	.size		.nv.reservedSmem.offset0,0x4
	.type		__assertfail,@function
